def matmul_kernel(
    a_ptr,
    b_ptr,
    c_ptr,
    M,
    N,
    K,
    stride_am,
    stride_ak,
    stride_bk,
    stride_bn,
    stride_cm,
    stride_cn,
    BLOCK_M: tl.constexpr,
    BLOCK_N: tl.constexpr,
    BLOCK_K: tl.constexpr,
    GROUP_M: tl.constexpr,
):
    pid = tl.program_id(axis=0)
    num_pid_m = tl.cdiv(M, BLOCK_M)
    num_pid_n = tl.cdiv(N, BLOCK_N)
    num_pid_in_group = GROUP_M * num_pid_n
    group_id = pid // num_pid_in_group
    first_pid_m = group_id * GROUP_M
    group_size_m = min(num_pid_m - first_pid_m, GROUP_M)
    pid_m = first_pid_m + ((pid % num_pid_in_group) % group_size_m)
    pid_n = (pid % num_pid_in_group) // group_size_m

    offs_am = (pid_m * BLOCK_M + tl.arange(0, BLOCK_M)) % M
    offs_bn = (pid_n * BLOCK_N + tl.arange(0, BLOCK_N)) % N
    offs_k = tl.arange(0, BLOCK_K)
    a_ptrs = a_ptr + offs_am[:, None] * stride_am + offs_k[None, :] * stride_ak
    b_ptrs = b_ptr + offs_k[:, None] * stride_bk + offs_bn[None, :] * stride_bn

    acc = tl.zeros((BLOCK_M, BLOCK_N), dtype=tl.float32)
    for kk in range(0, tl.cdiv(K, BLOCK_K)):
        a = tl.load(a_ptrs, mask=offs_k[None, :] < K - kk * BLOCK_K, other=0.0)
        b = tl.load(b_ptrs, mask=offs_k[:, None] < K - kk * BLOCK_K, other=0.0)
        acc = tl.dot(a, b, acc)
        a_ptrs += BLOCK_K * stride_ak
        b_ptrs += BLOCK_K * stride_bk

    c = acc.to(c_ptr.dtype.element_ty)
    offs_cm = pid_m * BLOCK_M + tl.arange(0, BLOCK_M)
    offs_cn = pid_n * BLOCK_N + tl.arange(0, BLOCK_N)
    c_ptrs = c_ptr + offs_cm[:, None] * stride_cm + offs_cn[None, :] * stride_cn
    mask = (offs_cm[:, None] < M) & (offs_cn[None, :] < N)
    tl.store(c_ptrs, c, mask=mask)

# config = {"BLOCK_K": 128, "BLOCK_M": 128, "BLOCK_N": 64, "GROUP_M": 8, "arch": "sm_100", "dtype": "bf16", "num_ctas": 1, "num_stages": 3, "num_warps": 16}
# arch = sm_100


// ===== COMPILED SASS (sm_100a) =====

	.target	sm_100a

	.elftype	@"ET_EXEC"


//--------------------- .note.nv.tkinfo           --------------------------
	.section	.note.nv.tkinfo,"",@"SHT_NOTE"
	.sectionflags	@"SHF_NOTE_NV_TKINFO"
	.tkinfo
        /*0018*/ 	.word	0x00000081
        /*0030*/ 	.string	""
        /*0030*/ 	.string	"ptxas-blackwell"
        /*0030*/ 	.string	"Cuda compilation tools, release 12.9, V12.9.86"
        /*0030*/ 	.string	"Build cuda_12.9.r12.9/compiler.36037853_0"
        /*0030*/ 	.string	"-v  -suppress-debug-info  -lineinfo  -arch sm_100a "



//--------------------- .note.nv.cuver            --------------------------
	.section	.note.nv.cuver,"",@"SHT_NOTE"
	.sectionflags	@"SHF_NOTE_NV_CUVER"
        /*0018*/ 	.short	0x0001
        /*001a*/ 	.short	0x0064
        /*001c*/ 	.short	0x0001
        /*001e*/ 	.short	0x0000
        /*0020*/ 	.short	0x0001
        /*0022*/ 	.short	0x0000


//--------------------- .nv.info                  --------------------------
	.section	.nv.info,"",@"SHT_CUDA_INFO"
	.align	4


	//----- nvinfo : EIATTR_REGCOUNT
	.align		4
        /*0000*/ 	.byte	0x04, 0x2f
        /*0002*/ 	.short	(.L_1 - .L_0)
	.align		4
.L_0:
        /*0004*/ 	.word	index@(matmul_kernel)
        /*0008*/ 	.word	0x00000080


	//----- nvinfo : EIATTR_FRAME_SIZE
	.align		4
.L_1:
        /*000c*/ 	.byte	0x04, 0x11
        /*000e*/ 	.short	(.L_3 - .L_2)
	.align		4
.L_2:
        /*0010*/ 	.word	index@(matmul_kernel)
        /*0014*/ 	.word	0x00000058


	//----- nvinfo : EIATTR_MIN_STACK_SIZE
	.align		4
.L_3:
        /*0018*/ 	.byte	0x04, 0x12
        /*001a*/ 	.short	(.L_5 - .L_4)
	.align		4
.L_4:
        /*001c*/ 	.word	index@(matmul_kernel)
        /*0020*/ 	.word	0x00000058
.L_5:


//--------------------- .nv.info.matmul_kernel    --------------------------
	.section	.nv.info.matmul_kernel,"",@"SHT_CUDA_INFO"
	.sectionflags	@""
	.align	4


	//----- nvinfo : EIATTR_CUDA_API_VERSION
	.align		4
        /*0000*/ 	.byte	0x04, 0x37
        /*0002*/ 	.short	(.L_7 - .L_6)
.L_6:
        /*0004*/ 	.word	0x00000081


	//----- nvinfo : EIATTR_KPARAM_INFO
	.align		4
.L_7:
        /*0008*/ 	.byte	0x04, 0x17
        /*000a*/ 	.short	(.L_9 - .L_8)
.L_8:
        /*000c*/ 	.word	0x00000000
        /*0010*/ 	.short	0x000d
        /*0012*/ 	.short	0x0048
        /*0014*/ 	.byte	0x00, 0xf4, 0x21, 0x00


	//----- nvinfo : EIATTR_KPARAM_INFO
	.align		4
.L_9:
        /*0018*/ 	.byte	0x04, 0x17
        /*001a*/ 	.short	(.L_11 - .L_10)
.L_10:
        /*001c*/ 	.word	0x00000000
        /*0020*/ 	.short	0x000c
        /*0022*/ 	.short	0x0040
        /*0024*/ 	.byte	0x00, 0xf4, 0x21, 0x00


	//----- nvinfo : EIATTR_KPARAM_INFO
	.align		4
.L_11:
        /*0028*/ 	.byte	0x04, 0x17
        /*002a*/ 	.short	(.L_13 - .L_12)
.L_12:
        /*002c*/ 	.word	0x00000000
        /*0030*/ 	.short	0x000b
        /*0032*/ 	.short	0x0038
        /*0034*/ 	.byte	0x00, 0xf0, 0x11, 0x00


	//----- nvinfo : EIATTR_KPARAM_INFO
	.align		4
.L_13:
        /*0038*/ 	.byte	0x04, 0x17
        /*003a*/ 	.short	(.L_15 - .L_14)
.L_14:
        /*003c*/ 	.word	0x00000000
        /*0040*/ 	.short	0x000a
        /*0042*/ 	.short	0x0034
        /*0044*/ 	.byte	0x00, 0xf0, 0x11, 0x00


	//----- nvinfo : EIATTR_KPARAM_INFO
	.align		4
.L_15:
        /*0048*/ 	.byte	0x04, 0x17
        /*004a*/ 	.short	(.L_17 - .L_16)
.L_16:
        /*004c*/ 	.word	0x00000000
        /*0050*/ 	.short	0x0009
        /*0052*/ 	.short	0x0030
        /*0054*/ 	.byte	0x00, 0xf0, 0x11, 0x00


	//----- nvinfo : EIATTR_KPARAM_INFO
	.align		4
.L_17:
        /*0058*/ 	.byte	0x04, 0x17
        /*005a*/ 	.short	(.L_19 - .L_18)
.L_18:
        /*005c*/ 	.word	0x00000000
        /*0060*/ 	.short	0x0008
        /*0062*/ 	.short	0x002c
        /*0064*/ 	.byte	0x00, 0xf0, 0x11, 0x00


	//----- nvinfo : EIATTR_KPARAM_INFO
	.align		4
.L_19:
        /*0068*/ 	.byte	0x04, 0x17
        /*006a*/ 	.short	(.L_21 - .L_20)
.L_20:
        /*006c*/ 	.word	0x00000000
        /*0070*/ 	.short	0x0007
        /*0072*/ 	.short	0x0028
        /*0074*/ 	.byte	0x00, 0xf0, 0x11, 0x00


	//----- nvinfo : EIATTR_KPARAM_INFO
	.align		4
.L_21:
        /*0078*/ 	.byte	0x04, 0x17
        /*007a*/ 	.short	(.L_23 - .L_22)
.L_22:
        /*007c*/ 	.word	0x00000000
        /*0080*/ 	.short	0x0006
        /*0082*/ 	.short	0x0024
        /*0084*/ 	.byte	0x00, 0xf0, 0x11, 0x00


	//----- nvinfo : EIATTR_KPARAM_INFO
	.align		4
.L_23:
        /*0088*/ 	.byte	0x04, 0x17
        /*008a*/ 	.short	(.L_25 - .L_24)
.L_24:
        /*008c*/ 	.word	0x00000000
        /*0090*/ 	.short	0x0005
        /*0092*/ 	.short	0x0020
        /*0094*/ 	.byte	0x00, 0xf0, 0x11, 0x00


	//----- nvinfo : EIATTR_KPARAM_INFO
	.align		4
.L_25:
        /*0098*/ 	.byte	0x04, 0x17
        /*009a*/ 	.short	(.L_27 - .L_26)
.L_26:
        /*009c*/ 	.word	0x00000000
        /*00a0*/ 	.short	0x0004
        /*00a2*/ 	.short	0x001c
        /*00a4*/ 	.byte	0x00, 0xf0, 0x11, 0x00


	//----- nvinfo : EIATTR_KPARAM_INFO
	.align		4
.L_27:
        /*00a8*/ 	.byte	0x04, 0x17
        /*00aa*/ 	.short	(.L_29 - .L_28)
.L_28:
        /*00ac*/ 	.word	0x00000000
        /*00b0*/ 	.short	0x0003
        /*00b2*/ 	.short	0x0018
        /*00b4*/ 	.byte	0x00, 0xf0, 0x11, 0x00


	//----- nvinfo : EIATTR_KPARAM_INFO
	.align		4
.L_29:
        /*00b8*/ 	.byte	0x04, 0x17
        /*00ba*/ 	.short	(.L_31 - .L_30)
.L_30:
        /*00bc*/ 	.word	0x00000000
        /*00c0*/ 	.short	0x0002
        /*00c2*/ 	.short	0x0010
        /*00c4*/ 	.byte	0x00, 0xf4, 0x21, 0x00


	//----- nvinfo : EIATTR_KPARAM_INFO
	.align		4
.L_31:
        /*00c8*/ 	.byte	0x04, 0x17
        /*00ca*/ 	.short	(.L_33 - .L_32)
.L_32:
        /*00cc*/ 	.word	0x00000000
        /*00d0*/ 	.short	0x0001
        /*00d2*/ 	.short	0x0008
        /*00d4*/ 	.byte	0x00, 0xf4, 0x21, 0x00


	//----- nvinfo : EIATTR_KPARAM_INFO
	.align		4
.L_33:
        /*00d8*/ 	.byte	0x04, 0x17
        /*00da*/ 	.short	(.L_35 - .L_34)
.L_34:
        /*00dc*/ 	.word	0x00000000
        /*00e0*/ 	.short	0x0000
        /*00e2*/ 	.short	0x0000
        /*00e4*/ 	.byte	0x00, 0xf4, 0x21, 0x00


	//----- nvinfo : EIATTR_SPARSE_MMA_MASK
	.align		4
.L_35:
        /*00e8*/ 	.byte	0x03, 0x50
        /*00ea*/ 	.short	0x0000


	//----- nvinfo : EIATTR_MAXREG_COUNT
	.align		4
        /*00ec*/ 	.byte	0x03, 0x1b
        /*00ee*/ 	.short	0x0080


	//----- nvinfo : EIATTR_NUM_BARRIERS
	.align		4
        /*00f0*/ 	.byte	0x02, 0x4c
        /*00f2*/ 	.byte	0x01
	.zero		1


	//----- nvinfo : EIATTR_ANNOTATIONS
	.align		4
        /*00f4*/ 	.byte	0x04, 0x55
        /*00f6*/ 	.short	(.L_37 - .L_36)


	//   ....[0]....
.L_36:
        /*00f8*/ 	.word	0x00000001
        /*00fc*/ 	.byte	0x50, 0x06, 0x00, 0x00, 0x01, 0x00, 0x00, 0x00, 0x90, 0x06, 0x00, 0x00, 0x01, 0x00, 0x00, 0x00
        /* <DEDUP_REMOVED lines=20> */
        /*024c*/ 	.byte	0x70, 0x3e, 0x00, 0x00, 0x01, 0x00, 0x00, 0x00, 0xa0, 0x3f, 0x00, 0x00


	//----- nvinfo : EIATTR_VRC_CTA_INIT_COUNT
	.align		4
.L_37:
        /*0258*/ 	.byte	0x02, 0x4a
	.zero		1
	.zero		1


	//----- nvinfo : EIATTR_EXIT_INSTR_OFFSETS
	.align		4
        /*025c*/ 	.byte	0x04, 0x1c
        /*025e*/ 	.short	(.L_39 - .L_38)


	//   ....[0]....
.L_38:
        /*0260*/ 	.word	0x00004340


	//   ....[1]....
        /*0264*/ 	.word	0x00004370


	//----- nvinfo : EIATTR_REQNTID
	.align		4
.L_39:
        /*0268*/ 	.byte	0x04, 0x10
        /*026a*/ 	.short	(.L_41 - .L_40)
.L_40:
        /*026c*/ 	.word	0x00000200
        /*0270*/ 	.word	0x00000001
        /*0274*/ 	.word	0x00000001


	//----- nvinfo : EIATTR_CBANK_PARAM_SIZE
	.align		4
.L_41:
        /*0278*/ 	.byte	0x03, 0x19
        /*027a*/ 	.short	0x0050


	//----- nvinfo : EIATTR_PARAM_CBANK
	.align		4
        /*027c*/ 	.byte	0x04, 0x0a
        /*027e*/ 	.short	(.L_43 - .L_42)
	.align		4
.L_42:
        /*0280*/ 	.word	index@(.nv.constant0.matmul_kernel)
        /*0284*/ 	.short	0x0380
        /*0286*/ 	.short	0x0050


	//----- nvinfo : EIATTR_SW_WAR
	.align		4
.L_43:
        /*0288*/ 	.byte	0x04, 0x36
        /*028a*/ 	.short	(.L_45 - .L_44)
.L_44:
        /*028c*/ 	.word	0x00000008
.L_45:


//--------------------- .nv.compat                --------------------------
	.section	.nv.compat,"",@"SHT_CUDA_COMPAT_INFO"
	.align	4
        /*0000*/ 	.byte	0x02, 0x02, 0x01, 0x00, 0x02, 0x05, 0x05, 0x00, 0x02, 0x03, 0x00, 0x00, 0x02, 0x06, 0x01, 0x00


//--------------------- .nv.callgraph             --------------------------
	.section	.nv.callgraph,"",@"SHT_CUDA_CALLGRAPH"
	.align	4
	.sectionentsize	8
	.align		4
        /*0000*/ 	.word	0x00000000
	.align		4
        /*0004*/ 	.word	0xffffffff
	.align		4
        /*0008*/ 	.word	0x00000000
	.align		4
        /*000c*/ 	.word	0xfffffffe
	.align		4
        /*0010*/ 	.word	0x00000000
	.align		4
        /*0014*/ 	.word	0xfffffffd
	.align		4
        /*0018*/ 	.word	0x00000000
	.align		4
        /*001c*/ 	.word	0xfffffffc


//--------------------- .text.matmul_kernel       --------------------------
	.section	.text.matmul_kernel,"ax",@progbits
	.align	128
        .global         matmul_kernel
        .type           matmul_kernel,@function
        .size           matmul_kernel,(.L_x_4 - matmul_kernel)
        .other          matmul_kernel,@"STO_CUDA_ENTRY STV_DEFAULT"
matmul_kernel:
.text.matmul_kernel:
[----:B------:R-:W0:Y:S08]  /*0000*/  LDC R1, c[0x0][0x37c] ;  /* 0x0000df00ff017b82 */ /* 0x000e300000000800 */
[----:B------:R-:W1:Y:S01]  /*0010*/  LDC.64 R10, c[0x0][0x398] ;  /* 0x0000e600ff0a7b82 */ /* 0x000e620000000a00 */
[----:B------:R-:W2:Y:S01]  /*0020*/  S2R R5, SR_CTAID.X ;  /* 0x0000000000057919 */ /* 0x000ea20000002500 */
[----:B0-----:R-:W-:Y:S01]  /*0030*/  VIADD R1, R1, 0xffffffa8 ;  /* 0xffffffa801017836 */ /* 0x001fe20000000000 */
[----:B------:R-:W0:Y:S01]  /*0040*/  LDCU UR4, c[0x0][0x3a0] ;  /* 0x00007400ff0477ac */ /* 0x000e220008000800 */
[----:B------:R-:W3:Y:S01]  /*0050*/  S2R R15, SR_TID.X ;  /* 0x00000000000f7919 */ /* 0x000ee20000002100 */
[----:B------:R-:W-:-:S03]  /*0060*/  UMOV UR5, 0x400 ;  /* 0x0000040000057882 */ /* 0x000fc60000000000 */
[----:B------:R-:W4:Y:S01]  /*0070*/  S2UR UR6, SR_CgaCtaId ;  /* 0x00000000000679c3 */ /* 0x000f220000008800 */
[----:B------:R-:W2:Y:S01]  /*0080*/  LDCU.64 UR8, c[0x0][0x358] ;  /* 0x00006b00ff0877ac */ /* 0x000ea20008000a00 */
[----:B------:R-:W2:Y:S01]  /*0090*/  LDCU UR7, c[0x0][0x3a0] ;  /* 0x00007400ff0777ac */ /* 0x000ea20008000800 */
[----:B0-----:R-:W-:Y:S01]  /*00a0*/  UIADD3 UR4, UPT, UPT, UR4, 0x7f, URZ ;  /* 0x0000007f04047890 */ /* 0x001fe2000fffe0ff */
[----:B-1----:R-:W-:-:S03]  /*00b0*/  VIADD R0, R11, 0x3f ;  /* 0x0000003f0b007836 */ /* 0x002fc60000000000 */
[----:B------:R-:W-:Y:S02]  /*00c0*/  UISETP.GT.AND UP0, UPT, UR4, 0x7f, UPT ;  /* 0x0000007f0400788c */ /* 0x000fe4000bf04270 */
[----:B------:R-:W-:Y:S01]  /*00d0*/  SHF.R.S32.HI R3, RZ, 0x1f, R0 ;  /* 0x0000001fff037819 */ /* 0x000fe20000011400 */
[----:B----4-:R-:W-:-:S03]  /*00e0*/  ULEA UR5, UR6, UR5, 0x18 ;  /* 0x0000000506057291 */ /* 0x010fc6000f8ec0ff */
[----:B------:R-:W-:Y:S02]  /*00f0*/  LEA.HI R3, R3, R0, RZ, 0x6 ;  /* 0x0000000003037211 */ /* 0x000fe400078f30ff */
[----:B--2---:R-:W-:Y:S02]  /*0100*/  IABS R8, R5 ;  /* 0x0000000500087213 */ /* 0x004fe40000000000 */
[----:B------:R-:W-:Y:S02]  /*0110*/  SHF.R.S32.HI R3, RZ, 0x6, R3 ;  /* 0x00000006ff037819 */ /* 0x000fe40000011403 */
[----:B---3--:R-:W-:-:S03]  /*0120*/  SHF.R.U32.HI R26, RZ, 0x7, R15 ;  /* 0x00000007ff1a7819 */ /* 0x008fc6000001160f */
[----:B------:R-:W-:Y:S01]  /*0130*/  IMAD.SHL.U32 R4, R3, 0x8, RZ ;  /* 0x0000000803047824 */ /* 0x000fe200078e00ff */
[----:B------:R-:W-:-:S04]  /*0140*/  SGXT.U32 R26, R26, 0x2 ;  /* 0x000000021a1a781a */ /* 0x000fc80000000000 */
[-C--:B------:R-:W-:Y:S02]  /*0150*/  IABS R7, R4.reuse ;  /* 0x0000000400077213 */ /* 0x080fe40000000000 */
[----:B------:R-:W-:Y:S02]  /*0160*/  IABS R12, R4 ;  /* 0x00000004000c7213 */ /* 0x000fe40000000000 */
[----:B------:R-:W0:Y:S01]  /*0170*/  I2F.RP R0, R7 ;  /* 0x0000000700007306 */ /* 0x000e220000209400 */
[C---:B------:R-:W-:Y:S02]  /*0180*/  LOP3.LUT R96, R26.reuse, 0x4, RZ, 0xfc, !PT ;  /* 0x000000041a607812 */ /* 0x040fe400078efcff */
[C---:B------:R-:W-:Y:S02]  /*0190*/  LOP3.LUT R97, R26.reuse, 0x8, RZ, 0xfc, !PT ;  /* 0x000000081a617812 */ /* 0x040fe400078efcff */
[C---:B------:R-:W-:Y:S02]  /*01a0*/  LOP3.LUT R98, R26.reuse, 0xc, RZ, 0xfc, !PT ;  /* 0x0000000c1a627812 */ /* 0x040fe400078efcff */
[----:B------:R-:W-:-:S02]  /*01b0*/  LOP3.LUT R99, R26, 0x10, RZ, 0xfc, !PT ;  /* 0x000000101a637812 */ /* 0x000fc400078efcff */
[C---:B------:R-:W-:Y:S02]  /*01c0*/  LOP3.LUT R100, R26.reuse, 0x14, RZ, 0xfc, !PT ;  /* 0x000000141a647812 */ /* 0x040fe400078efcff */
[C---:B------:R-:W-:Y:S02]  /*01d0*/  LOP3.LUT R101, R26.reuse, 0x18, RZ, 0xfc, !PT ;  /* 0x000000181a657812 */ /* 0x040fe400078efcff */
[C---:B------:R-:W-:Y:S01]  /*01e0*/  LOP3.LUT R102, R26.reuse, 0x1c, RZ, 0xfc, !PT ;  /* 0x0000001c1a667812 */ /* 0x040fe200078efcff */
[----:B0-----:R-:W0:Y:S01]  /*01f0*/  MUFU.RCP R0, R0 ;  /* 0x0000000000007308 */ /* 0x001e220000001000 */
[C---:B------:R-:W-:Y:S02]  /*0200*/  LOP3.LUT R103, R26.reuse, 0x20, RZ, 0xfc, !PT ;  /* 0x000000201a677812 */ /* 0x040fe400078efcff */
[C---:B------:R-:W-:Y:S02]  /*0210*/  LOP3.LUT R104, R26.reuse, 0x24, RZ, 0xfc, !PT ;  /* 0x000000241a687812 */ /* 0x040fe400078efcff */
[----:B------:R-:W-:-:S02]  /*0220*/  LOP3.LUT R105, R26, 0x28, RZ, 0xfc, !PT ;  /* 0x000000281a697812 */ /* 0x000fc400078efcff */
[C---:B------:R-:W-:Y:S02]  /*0230*/  LOP3.LUT R106, R26.reuse, 0x2c, RZ, 0xfc, !PT ;  /* 0x0000002c1a6a7812 */ /* 0x040fe400078efcff */
[C---:B------:R-:W-:Y:S02]  /*0240*/  LOP3.LUT R107, R26.reuse, 0x30, RZ, 0xfc, !PT ;  /* 0x000000301a6b7812 */ /* 0x040fe400078efcff */
[C---:B------:R-:W-:Y:S02]  /*0250*/  LOP3.LUT R108, R26.reuse, 0x34, RZ, 0xfc, !PT ;  /* 0x000000341a6c7812 */ /* 0x040fe400078efcff */
[C---:B------:R-:W-:Y:S02]  /*0260*/  LOP3.LUT R14, R26.reuse, 0x38, RZ, 0xfc, !PT ;  /* 0x000000381a0e7812 */ /* 0x040fe400078efcff */
[----:B------:R-:W-:Y:S01]  /*0270*/  LOP3.LUT R24, R26, 0x3c, RZ, 0xfc, !PT ;  /* 0x0000003c1a187812 */ /* 0x000fe200078efcff */
[----:B0-----:R-:W-:Y:S02]  /*0280*/  VIADD R2, R0, 0xffffffe ;  /* 0x0ffffffe00027836 */ /* 0x001fe40000000000 */
[----:B------:R-:W-:-:S02]  /*0290*/  IMAD.MOV R0, RZ, RZ, -R12 ;  /* 0x000000ffff007224 */ /* 0x000fc400078e0a0c */
[----:B------:R0:W1:Y:S02]  /*02a0*/  F2I.FTZ.U32.TRUNC.NTZ R3, R2 ;  /* 0x0000000200037305 */ /* 0x000064000021f000 */
[----:B0-----:R-:W-:Y:S02]  /*02b0*/  IMAD.MOV.U32 R2, RZ, RZ, RZ ;  /* 0x000000ffff027224 */ /* 0x001fe400078e00ff */
[----:B-1----:R-:W-:-:S04]  /*02c0*/  IMAD.MOV R6, RZ, RZ, -R3 ;  /* 0x000000ffff067224 */ /* 0x002fc800078e0a03 */
[----:B------:R-:W-:Y:S02]  /*02d0*/  IMAD R9, R6, R7, RZ ;  /* 0x0000000706097224 */ /* 0x000fe400078e02ff */
[----:B------:R-:W-:Y:S02]  /*02e0*/  IMAD.MOV.U32 R6, RZ, RZ, R8 ;  /* 0x000000ffff067224 */ /* 0x000fe400078e0008 */
[----:B------:R-:W-:-:S06]  /*02f0*/  IMAD.HI.U32 R3, R3, R9, R2 ;  /* 0x0000000903037227 */ /* 0x000fcc00078e0002 */
[----:B------:R-:W-:-:S04]  /*0300*/  IMAD.HI.U32 R3, R3, R6, RZ ;  /* 0x0000000603037227 */ /* 0x000fc800078e00ff */
[----:B------:R-:W-:-:S05]  /*0310*/  IMAD R0, R3, R0, R6 ;  /* 0x0000000003007224 */ /* 0x000fca00078e0206 */
[----:B------:R-:W-:-:S13]  /*0320*/  ISETP.GT.U32.AND P1, PT, R7, R0, PT ;  /* 0x000000000700720c */ /* 0x000fda0003f24070 */
[----:B------:R-:W-:Y:S02]  /*0330*/  @!P1 IMAD.IADD R0, R0, 0x1, -R7 ;  /* 0x0000000100009824 */ /* 0x000fe400078e0a07 */
[----:B------:R-:W-:Y:S01]  /*0340*/  @!P1 VIADD R3, R3, 0x1 ;  /* 0x0000000103039836 */ /* 0x000fe20000000000 */
[----:B------:R-:W-:Y:S02]  /*0350*/  ISETP.NE.AND P1, PT, R4, RZ, PT ;  /* 0x000000ff0400720c */ /* 0x000fe40003f25270 */
[----:B------:R-:W-:Y:S02]  /*0360*/  ISETP.GE.U32.AND P0, PT, R0, R7, PT ;  /* 0x000000070000720c */ /* 0x000fe40003f06070 */
[----:B------:R-:W-:-:S04]  /*0370*/  LOP3.LUT R0, R5, R4, RZ, 0x3c, !PT ;  /* 0x0000000405007212 */ /* 0x000fc800078e3cff */
[----:B------:R-:W-:Y:S01]  /*0380*/  ISETP.GE.AND P2, PT, R0, RZ, PT ;  /* 0x000000ff0000720c */ /* 0x000fe20003f46270 */
[----:B------:R-:W-:-:S06]  /*0390*/  VIADD R0, R10, 0x7f ;  /* 0x0000007f0a007836 */ /* 0x000fcc0000000000 */
[----:B------:R-:W-:-:S04]  /*03a0*/  @P0 VIADD R3, R3, 0x1 ;  /* 0x0000000103030836 */ /* 0x000fc80000000000 */
[----:B------:R-:W-:Y:S01]  /*03b0*/  IMAD.MOV.U32 R2, RZ, RZ, R3 ;  /* 0x000000ffff027224 */ /* 0x000fe200078e0003 */
[----:B------:R-:W-:-:S03]  /*03c0*/  SHF.R.S32.HI R3, RZ, 0x1f, R0 ;  /* 0x0000001fff037819 */ /* 0x000fc60000011400 */
[----:B------:R-:W-:Y:S01]  /*03d0*/  @!P2 IMAD.MOV R2, RZ, RZ, -R2 ;  /* 0x000000ffff02a224 */ /* 0x000fe200078e0a02 */
[----:B------:R-:W-:Y:S02]  /*03e0*/  @!P1 LOP3.LUT R2, RZ, R4, RZ, 0x33, !PT ;  /* 0x00000004ff029212 */ /* 0x000fe400078e33ff */
[----:B------:R-:W-:-:S03]  /*03f0*/  LEA.HI R3, R3, R0, RZ, 0x7 ;  /* 0x0000000003037211 */ /* 0x000fc600078f38ff */
[----:B------:R-:W-:Y:S02]  /*0400*/  IMAD.SHL.U32 R6, R2, 0x8, RZ ;  /* 0x0000000802067824 */ /* 0x000fe400078e00ff */
[----:B------:R-:W-:-:S03]  /*0410*/  IMAD.MOV R2, RZ, RZ, -R2 ;  /* 0x000000ffff027224 */ /* 0x000fc600078e0a02 */
[----:B------:R-:W-:Y:S01]  /*0420*/  LEA.HI.SX32 R3, R3, -R6, 0x19 ;  /* 0x8000000603037211 */ /* 0x000fe200078fcaff */
[----:B------:R-:W-:-:S03]  /*0430*/  IMAD R4, R4, R2, R5 ;  /* 0x0000000204047224 */ /* 0x000fc600078e0205 */
[----:B------:R-:W-:Y:S02]  /*0440*/  VIMNMX R13, PT, PT, R3, 0x8, PT ;  /* 0x00000008030d7848 */ /* 0x000fe40003fe0100 */
[----:B------:R-:W-:Y:S02]  /*0450*/  IABS R9, R4 ;  /* 0x0000000400097213 */ /* 0x000fe40000000000 */
[----:B------:R-:W-:-:S04]  /*0460*/  IABS R7, R13 ;  /* 0x0000000d00077213 */ /* 0x000fc80000000000 */
[----:B------:R-:W0:Y:S08]  /*0470*/  I2F.RP R0, R7 ;  /* 0x0000000700007306 */ /* 0x000e300000209400 */
[----:B0-----:R-:W0:Y:S02]  /*0480*/  MUFU.RCP R0, R0 ;  /* 0x0000000000007308 */ /* 0x001e240000001000 */
[----:B0-----:R-:W-:-:S06]  /*0490*/  VIADD R3, R0, 0xffffffe ;  /* 0x0ffffffe00037836 */ /* 0x001fcc0000000000 */
[----:B------:R-:W0:Y:S02]  /*04a0*/  F2I.FTZ.U32.TRUNC.NTZ R3, R3 ;  /* 0x0000000300037305 */ /* 0x000e24000021f000 */
[----:B0-----:R-:W-:-:S04]  /*04b0*/  IMAD.MOV R8, RZ, RZ, -R3 ;  /* 0x000000ffff087224 */ /* 0x001fc800078e0a03 */
[----:B------:R-:W-:Y:S01]  /*04c0*/  IMAD.MOV.U32 R2, RZ, RZ, R8 ;  /* 0x000000ffff027224 */ /* 0x000fe200078e0008 */
[----:B------:R-:W-:-:S03]  /*04d0*/  IABS R8, R13 ;  /* 0x0000000d00087213 */ /* 0x000fc60000000000 */
[----:B------:R-:W-:Y:S02]  /*04e0*/  IMAD R5, R2, R7, RZ ;  /* 0x0000000702057224 */ /* 0x000fe400078e02ff */
[----:B------:R-:W-:Y:S02]  /*04f0*/  IMAD.MOV.U32 R2, RZ, RZ, RZ ;  /* 0x000000ffff027224 */ /* 0x000fe400078e00ff */
[----:B------:R-:W-:Y:S02]  /*0500*/  IMAD.MOV R0, RZ, RZ, -R8 ;  /* 0x000000ffff007224 */ /* 0x000fe400078e0a08 */
        /* <DEDUP_REMOVED lines=9> */
[----:B------:R-:W-:-:S07]  /*05a0*/  ISETP.GE.AND P2, PT, R0, RZ, PT ;  /* 0x000000ff0000720c */ /* 0x000fce0003f46270 */
[----:B------:R-:W-:-:S04]  /*05b0*/  @P0 VIADD R2, R2, 0x1 ;  /* 0x0000000102020836 */ /* 0x000fc80000000000 */
[----:B------:R-:W-:-:S04]  /*05c0*/  IMAD.MOV.U32 R0, RZ, RZ, R2 ;  /* 0x000000ffff007224 */ /* 0x000fc800078e0002 */
[----:B------:R-:W-:Y:S01]  /*05d0*/  @!P2 IMAD.MOV R0, RZ, RZ, -R0 ;  /* 0x000000ffff00a224 */ /* 0x000fe200078e0a00 */
[----:B------:R-:W-:-:S05]  /*05e0*/  @!P1 LOP3.LUT R0, RZ, R13, RZ, 0x33, !PT ;  /* 0x0000000dff009212 */ /* 0x000fca00078e33ff */
[----:B------:R-:W-:Y:S02]  /*05f0*/  IMAD.SHL.U32 R5, R0, 0x40, RZ ;  /* 0x0000004000057824 */ /* 0x000fe400078e00ff */
[----:B------:R-:W-:-:S03]  /*0600*/  IMAD.MOV R2, RZ, RZ, -R0 ;  /* 0x000000ffff027224 */ /* 0x000fc600078e0a00 */
[----:B------:R-:W-:Y:S01]  /*0610*/  LOP3.LUT R27, R5, R26, RZ, 0xfc, !PT ;  /* 0x0000001a051b7212 */ /* 0x000fe200078efcff */
[----:B------:R-:W-:Y:S01]  /*0620*/  IMAD R2, R13, R2, R4 ;  /* 0x000000020d027224 */ /* 0x000fe200078e0204 */
[C-C-:B------:R-:W-:Y:S02]  /*0630*/  LOP3.LUT R29, R5.reuse, 0x4, R26.reuse, 0xfe, !PT ;  /* 0x00000004051d7812 */ /* 0x140fe400078efe1a */
[C-C-:B------:R-:W-:Y:S01]  /*0640*/  LOP3.LUT R31, R5.reuse, 0x8, R26.reuse, 0xfe, !PT ;  /* 0x00000008051f7812 */ /* 0x140fe200078efe1a */
[----:B------:R0:W-:Y:S01]  /*0650*/  STL [R1+0x44], R27 ;  /* 0x0000441b01007387 */ /* 0x0001e20000100800 */
[C---:B------:R-:W-:Y:S01]  /*0660*/  LOP3.LUT R37, R5.reuse, 0xc, R26, 0xfe, !PT ;  /* 0x0000000c05257812 */ /* 0x040fe200078efe1a */
[----:B------:R-:W-:Y:S01]  /*0670*/  IMAD.IADD R3, R6, 0x1, R2 ;  /* 0x0000000106037824 */ /* 0x000fe200078e0202 */
[C-C-:B------:R-:W-:Y:S01]  /*0680*/  LOP3.LUT R39, R5.reuse, 0x10, R26.reuse, 0xfe, !PT ;  /* 0x0000001005277812 */ /* 0x140fe200078efe1a */
[----:B------:R0:W-:Y:S01]  /*0690*/  STL [R1+0x40], R29 ;  /* 0x0000401d01007387 */ /* 0x0001e20000100800 */
[----:B------:R-:W-:-:S02]  /*06a0*/  LOP3.LUT R41, R5, 0x14, R26, 0xfe, !PT ;  /* 0x0000001405297812 */ /* 0x000fc400078efe1a */
[C-C-:B------:R-:W-:Y:S01]  /*06b0*/  LOP3.LUT R43, R5.reuse, 0x18, R26.reuse, 0xfe, !PT ;  /* 0x00000018052b7812 */ /* 0x140fe200078efe1a */
[----:B------:R0:W-:Y:S01]  /*06c0*/  STL [R1+0x3c], R31 ;  /* 0x00003c1f01007387 */ /* 0x0001e20000100800 */
[C-C-:B------:R-:W-:Y:S02]  /*06d0*/  LOP3.LUT R45, R5.reuse, 0x1c, R26.reuse, 0xfe, !PT ;  /* 0x0000001c052d7812 */ /* 0x140fe400078efe1a */
[C-C-:B------:R-:W-:Y:S01]  /*06e0*/  LOP3.LUT R46, R5.reuse, 0x20, R26.reuse, 0xfe, !PT ;  /* 0x00000020052e7812 */ /* 0x140fe200078efe1a */
[----:B------:R0:W-:Y:S01]  /*06f0*/  STL [R1+0x38], R37 ;  /* 0x0000382501007387 */ /* 0x0001e20000100800 */
[C-C-:B------:R-:W-:Y:S02]  /*0700*/  LOP3.LUT R47, R5.reuse, 0x24, R26.reuse, 0xfe, !PT ;  /* 0x00000024052f7812 */ /* 0x140fe400078efe1a */
[----:B------:R-:W-:Y:S01]  /*0710*/  LOP3.LUT R48, R5, 0x28, R26, 0xfe, !PT ;  /* 0x0000002805307812 */ /* 0x000fe200078efe1a */
[----:B------:R0:W-:Y:S01]  /*0720*/  STL [R1+0x34], R39 ;  /* 0x0000342701007387 */ /* 0x0001e20000100800 */
[----:B------:R-:W-:-:S02]  /*0730*/  LOP3.LUT R2, R15, 0x7f, RZ, 0xc0, !PT ;  /* 0x0000007f0f027812 */ /* 0x000fc400078ec0ff */
[C-C-:B------:R-:W-:Y:S01]  /*0740*/  LOP3.LUT R49, R5.reuse, 0x2c, R26.reuse, 0xfe, !PT ;  /* 0x0000002c05317812 */ /* 0x140fe200078efe1a */
[----:B------:R0:W-:Y:S01]  /*0750*/  STL [R1+0x30], R41 ;  /* 0x0000302901007387 */ /* 0x0001e20000100800 */
[----:B------:R-:W-:Y:S01]  /*0760*/  LOP3.LUT R50, R5, 0x30, R26, 0xfe, !PT ;  /* 0x0000003005327812 */ /* 0x000fe200078efe1a */
[----:B------:R-:W-:Y:S01]  /*0770*/  IMAD R25, R3, 0x80, R2 ;  /* 0x0000008003197824 */ /* 0x000fe200078e0202 */
[C-C-:B------:R-:W-:Y:S01]  /*0780*/  LOP3.LUT R51, R5.reuse, 0x34, R26.reuse, 0xfe, !PT ;  /* 0x0000003405337812 */ /* 0x140fe200078efe1a */
[----:B------:R0:W-:Y:S01]  /*0790*/  STL [R1+0x2c], R43 ;  /* 0x00002c2b01007387 */ /* 0x0001e20000100800 */
[C-C-:B------:R-:W-:Y:S02]  /*07a0*/  LOP3.LUT R52, R5.reuse, 0x38, R26.reuse, 0xfe, !PT ;  /* 0x0000003805347812 */ /* 0x140fe400078efe1a */
[----:B------:R-:W-:Y:S01]  /*07b0*/  LOP3.LUT R53, R5, 0x3c, R26, 0xfe, !PT ;  /* 0x0000003c05357812 */ /* 0x000fe200078efe1a */
[----:B------:R0:W-:Y:S04]  /*07c0*/  STL [R1+0x28], R45 ;  /* 0x0000282d01007387 */ /* 0x0001e80000100800 */
        /* <DEDUP_REMOVED lines=8> */
[----:B------:R0:W-:Y:S01]  /*0850*/  STL [R1+0x48], R25 ;  /* 0x0000481901007387 */ /* 0x0001e20000100800 */
[----:B------:R-:W-:Y:S05]  /*0860*/  BRA.U UP0, `(.L_x_0) ;  /* 0x0000000100247547 */ /* 0x000fea000b800000 */
[C---:B------:R-:W-:Y:S01]  /*0870*/  IMAD.SHL.U32 R2, R15.reuse, 0x2, RZ ;  /* 0x000000020f027824 */ /* 0x040fe200078e00ff */
[----:B------:R-:W-:Y:S01]  /*0880*/  CS2R R56, SRZ ;  /* 0x0000000000387805 */ /* 0x000fe2000001ff00 */
[----:B------:R-:W-:Y:S01]  /*0890*/  IMAD.SHL.U32 R0, R15, 0x40, RZ ;  /* 0x000000400f007824 */ /* 0x000fe200078e00ff */
[----:B------:R-:W-:Y:S02]  /*08a0*/  CS2R R32, SRZ ;  /* 0x0000000000207805 */ /* 0x000fe4000001ff00 */
[----:B------:R-:W-:Y:S01]  /*08b0*/  CS2R R58, SRZ ;  /* 0x00000000003a7805 */ /* 0x000fe2000001ff00 */
[----:B------:R1:W-:Y:S01]  /*08c0*/  STL [R1+0x4c], R2 ;  /* 0x00004c0201007387 */ /* 0x0003e20000100800 */
[----:B------:R-:W-:-:S03]  /*08d0*/  CS2R R34, SRZ ;  /* 0x0000000000227805 */ /* 0x000fc6000001ff00 */
[----:B------:R1:W-:Y:S01]  /*08e0*/  STL [R1+0x50], R0 ;  /* 0x0000500001007387 */ /* 0x0003e20000100800 */
[----:B------:R-:W-:Y:S05]  /*08f0*/  BRA `(.L_x_1) ;  /* 0x0000003000247947 */ /* 0x000fea0003800000 */
.L_x_0:
[----:B------:R-:W-:Y:S01]  /*0900*/  IABS R3, R11 ;  /* 0x0000000b00037213 */ /* 0x000fe20000000000 */
[----:B------:R-:W-:Y:S01]  /*0910*/  IMAD.SHL.U32 R16, R15, 0x2, RZ ;  /* 0x000000020f107824 */ /* 0x000fe200078e00ff */
[----:B------:R-:W-:Y:S01]  /*0920*/  IABS R4, R10 ;  /* 0x0000000a00047213 */ /* 0x000fe20000000000 */
[----:B------:R-:W1:Y:S01]  /*0930*/  LDCU UR6, c[0x0][0x3a4] ;  /* 0x00007480ff0677ac */ /* 0x000e620008000800 */
[----:B------:R-:W2:Y:S01]  /*0940*/  I2F.RP R0, R3 ;  /* 0x0000000300007306 */ /* 0x000ea20000209400 */
[----:B------:R-:W-:Y:S01]  /*0950*/  IABS R17, R52 ;  /* 0x0000003400117213 */ /* 0x000fe20000000000 */
[----:B------:R3:W-:Y:S01]  /*0960*/  STL [R1+0x4c], R16 ;  /* 0x00004c1001007387 */ /* 0x0007e20000100800 */
[----:B------:R-:W-:Y:S01]  /*0970*/  IABS R20, R49 ;  /* 0x0000003100147213 */ /* 0x000fe20000000000 */
[----:B------:R-:W4:Y:S01]  /*0980*/  LDCU.128 UR12, c[0x0][0x380] ;  /* 0x00007000ff0c77ac */ /* 0x000f220008000c00 */
[----:B------:R-:W-:Y:S01]  /*0990*/  IABS R44, R27 ;  /* 0x0000001b002c7213 */ /* 0x000fe20000000000 */
[----:B------:R-:W5:Y:S01]  /*09a0*/  LDC R95, c[0x0][0x3ac] ;  /* 0x0000eb00ff5f7b82 */ /* 0x000f620000000800 */
[----:B------:R-:W-:Y:S01]  /*09b0*/  IABS R18, R50 ;  /* 0x0000003200127213 */ /* 0x000fe20000000000 */
[----:B------:R-:W0:Y:S01]  /*09c0*/  I2F.RP R5, R4 ;  /* 0x0000000400057306 */ /* 0x000e220000209400 */
[----:B------:R-:W-:-:S02]  /*09d0*/  IABS R22, R48 ;  /* 0x0000003000167213 */ /* 0x000fc40000000000 */
[----:B------:R-:W-:Y:S02]  /*09e0*/  CS2R R56, SRZ ;  /* 0x0000000000387805 */ /* 0x000fe4000001ff00 */
[----:B------:R-:W-:Y:S02]  /*09f0*/  IABS R23, R47 ;  /* 0x0000002f00177213 */ /* 0x000fe40000000000 */
[----:B------:R-:W-:Y:S02]  /*0a00*/  CS2R R58, SRZ ;  /* 0x00000000003a7805 */ /* 0x000fe4000001ff00 */
[----:B---3--:R-:W-:Y:S02]  /*0a10*/  LOP3.LUT R16, R16, 0x10, RZ, 0xc0, !PT ;  /* 0x0000001010107812 */ /* 0x008fe400078ec0ff */
[----:B------:R-:W-:Y:S02]  /*0a20*/  CS2R R60, SRZ ;  /* 0x00000000003c7805 */ /* 0x000fe4000001ff00 */
[----:B------:R-:W-:Y:S01]  /*0a30*/  IABS R34, R41 ;  /* 0x0000002900227213 */ /* 0x000fe20000000000 */
[----:B--2---:R-:W2:Y:S01]  /*0a40*/  MUFU.RCP R0, R0 ;  /* 0x0000000000007308 */ /* 0x004ea20000001000 */
[----:B------:R-:W-:-:S02]  /*0a50*/  IABS R30, R45 ;  /* 0x0000002d001e7213 */ /* 0x000fc40000000000 */
[----:B------:R-:W-:Y:S02]  /*0a60*/  CS2R R62, SRZ ;  /* 0x00000000003e7805 */ /* 0x000fe4000001ff00 */
[----:B------:R-:W-:Y:S02]  /*0a70*/  IABS R32, R43 ;  /* 0x0000002b00207213 */ /* 0x000fe40000000000 */
[----:B------:R-:W-:Y:S02]  /*0a80*/  CS2R R64, SRZ ;  /* 0x0000000000407805 */ /* 0x000fe4000001ff00 */
[----:B------:R-:W-:Y:S02]  /*0a90*/  IABS R36, R39 ;  /* 0x0000002700247213 */ /* 0x000fe40000000000 */
[----:B------:R-:W-:Y:S02]  /*0aa0*/  CS2R R66, SRZ ;  /* 0x0000000000427805 */ /* 0x000fe4000001ff00 */
[----:B------:R-:W-:Y:S01]  /*0ab0*/  IABS R38, R37 ;  /* 0x0000002500267213 */ /* 0x000fe20000000000 */
[----:B0-----:R-:W0:Y:S01]  /*0ac0*/  MUFU.RCP R5, R5 ;  /* 0x0000000500057308 */ /* 0x001e220000001000 */
[----:B------:R-:W-:-:S02]  /*0ad0*/  IABS R40, R31 ;  /* 0x0000001f00287213 */ /* 0x000fc40000000000 */
[----:B------:R-:W-:Y:S02]  /*0ae0*/  IABS R42, R29 ;  /* 0x0000001d002a7213 */ /* 0x000fe40000000000 */
[----:B------:R-:W-:Y:S01]  /*0af0*/  LOP3.LUT R54, R26, 0x7c, RZ, 0xfc, !PT ;  /* 0x0000007c1a367812 */ /* 0x000fe200078efcff */
[----:B-----5:R-:W-:Y:S01]  /*0b00*/  IMAD R2, R2, R95, RZ ;  /* 0x0000005f02027224 */ /* 0x020fe200078e02ff */
[C---:B------:R-:W-:Y:S01]  /*0b10*/  LOP3.LUT R124, R26.reuse, 0x70, RZ, 0xfc, !PT ;  /* 0x000000701a7c7812 */ /* 0x040fe200078efcff */
[----:B------:R-:W-:Y:S01]  /*0b20*/  IMAD.SHL.U32 R95, R95, 0x80, RZ ;  /* 0x000000805f5f7824 */ /* 0x000fe200078e00ff */
[----:B------:R-:W-:Y:S01]  /*0b30*/  LOP3.LUT R122, R26, 0x68, RZ, 0xfc, !PT ;  /* 0x000000681a7a7812 */ /* 0x000fe200078efcff */
[----:B--2---:R-:W-:Y:S01]  /*0b40*/  VIADD R8, R0, 0xffffffe ;  /* 0x0ffffffe00087836 */ /* 0x004fe20000000000 */
[C---:B------:R-:W-:Y:S02]  /*0b50*/  LOP3.LUT R120, R26.reuse, 0x60, RZ, 0xfc, !PT ;  /* 0x000000601a787812 */ /* 0x040fe400078efcff */
[C---:B------:R-:W-:Y:S01]  /*0b60*/  LOP3.LUT R118, R26.reuse, 0x58, RZ, 0xfc, !PT ;  /* 0x000000581a767812 */ /* 0x040fe200078efcff */
[----:B------:R2:W3:Y:S01]  /*0b70*/  F2I.FTZ.U32.TRUNC.NTZ R9, R8 ;  /* 0x0000000800097305 */ /* 0x0004e2000021f000 */
[----:B------:R-:W-:Y:S01]  /*0b80*/  LOP3.LUT R116, R26, 0x50, RZ, 0xfc, !PT ;  /* 0x000000501a747812 */ /* 0x000fe200078efcff */
[----:B0-----:R-:W-:Y:S01]  /*0b90*/  VIADD R6, R5, 0xffffffe ;  /* 0x0ffffffe05067836 */ /* 0x001fe20000000000 */
[----:B------:R-:W-:-:S02]  /*0ba0*/  LOP3.LUT R5, R15, 0x180, RZ, 0xc0, !PT ;  /* 0x000001800f057812 */ /* 0x000fc400078ec0ff */
[----:B------:R-:W-:-:S03]  /*0bb0*/  LOP3.LUT R114, R26, 0x48, RZ, 0xfc, !PT ;  /* 0x000000481a727812 */ /* 0x000fc600078efcff */
[----:B------:R0:W5:Y:S01]  /*0bc0*/  F2I.FTZ.U32.TRUNC.NTZ R7, R6 ;  /* 0x0000000600077305 */ /* 0x000162000021f000 */
[----:B--2---:R-:W-:Y:S01]  /*0bd0*/  IMAD.MOV.U32 R8, RZ, RZ, RZ ;  /* 0x000000ffff087224 */ /* 0x004fe200078e00ff */
[----:B------:R-:W-:Y:S02]  /*0be0*/  LEA.HI R16, R5, R16, RZ, 0x1e ;  /* 0x0000001005107211 */ /* 0x000fe400078ff0ff */
[----:B------:R-:W-:Y:S01]  /*0bf0*/  LOP3.LUT R112, R26, 0x40, RZ, 0xfc, !PT ;  /* 0x000000401a707812 */ /* 0x000fe200078efcff */
[----:B---3--:R-:W-:-:S04]  /*0c00*/  IMAD.MOV R12, RZ, RZ, -R9 ;  /* 0x000000ffff0c7224 */ /* 0x008fc800078e0a09 */
[----:B------:R-:W-:Y:S01]  /*0c10*/  IMAD R13, R12, R3, RZ ;  /* 0x000000030c0d7224 */ /* 0x000fe200078e02ff */
[----:B------:R-:W-:-:S03]  /*0c20*/  IABS R12, R53 ;  /* 0x00000035000c7213 */ /* 0x000fc60000000000 */
[----:B------:R-:W-:Y:S01]  /*0c30*/  IMAD.HI.U32 R0, R9, R13, R8 ;  /* 0x0000000d09007227 */ /* 0x000fe200078e0008 */
[----:B------:R-:W-:-:S03]  /*0c40*/  LOP3.LUT R9, R15, 0x7, RZ, 0xc0, !PT ;  /* 0x000000070f097812 */ /* 0x000fc600078ec0ff */
[----:B------:R-:W-:Y:S02]  /*0c50*/  IMAD.MOV.U32 R13, RZ, RZ, R12 ;  /* 0x000000ffff0d7224 */ /* 0x000fe400078e000c */
[C---:B------:R-:W-:Y:S02]  /*0c60*/  IMAD.SHL.U32 R12, R9.reuse, 0x100, RZ ;  /* 0x00000100090c7824 */ /* 0x040fe400078e00ff */
[----:B------:R-:W-:Y:S02]  /*0c70*/  IMAD.SHL.U32 R9, R9, 0x10, RZ ;  /* 0x0000001009097824 */ /* 0x000fe400078e00ff */
[----:B0-----:R-:W-:-:S04]  /*0c80*/  IMAD.HI.U32 R6, R0, R13, RZ ;  /* 0x0000000d00067227 */ /* 0x001fc800078e00ff */
[----:B------:R-:W-:Y:S02]  /*0c90*/  IMAD.IADD R9, R12, 0x1, R9 ;  /* 0x000000010c097824 */ /* 0x000fe400078e0209 */
[----:B-----5:R-:W-:Y:S02]  /*0ca0*/  IMAD.MOV R19, RZ, RZ, -R7 ;  /* 0x000000ffff137224 */ /* 0x020fe400078e0a07 */
[----:B------:R-:W-:Y:S01]  /*0cb0*/  IMAD.MOV R12, RZ, RZ, -R6 ;  /* 0x000000ffff0c7224 */ /* 0x000fe200078e0a06 */
[----:B------:R-:W-:Y:S01]  /*0cc0*/  LOP3.LUT R5, R9, R16, RZ, 0x3c, !PT ;  /* 0x0000001009057212 */ /* 0x000fe200078e3cff */
[----:B------:R-:W-:Y:S01]  /*0cd0*/  IMAD.HI.U32 R8, R0, R17, RZ ;  /* 0x0000001100087227 */ /* 0x000fe200078e00ff */
[----:B------:R-:W-:-:S03]  /*0ce0*/  IABS R16, R51 ;  /* 0x0000003300107213 */ /* 0x000fc60000000000 */
[----:B------:R-:W-:Y:S02]  /*0cf0*/  IMAD R19, R19, R4, RZ ;  /* 0x0000000413137224 */ /* 0x000fe400078e02ff */
[----:B------:R-:W-:Y:S02]  /*0d00*/  IMAD.MOV.U32 R6, RZ, RZ, RZ ;  /* 0x000000ffff067224 */ /* 0x000fe400078e00ff */
[----:B------:R-:W-:Y:S02]  /*0d10*/  IMAD.MOV R8, RZ, RZ, -R8 ;  /* 0x000000ffff087224 */ /* 0x000fe400078e0a08 */
[----:B------:R-:W-:-:S04]  /*0d20*/  IMAD.HI.U32 R19, R7, R19, R6 ;  /* 0x0000001307137227 */ /* 0x000fc800078e0006 */
[----:B------:R-:W-:-:S04]  /*0d30*/  IMAD.HI.U32 R7, R0, R16, RZ ;  /* 0x0000001000077227 */ /* 0x000fc800078e00ff */
[C---:B------:R-:W-:Y:S02]  /*0d40*/  IMAD R6, R3.reuse, R12, R13 ;  /* 0x0000000c03067224 */ /* 0x040fe400078e020d */
[C---:B------:R-:W-:Y:S02]  /*0d50*/  IMAD R8, R3.reuse, R8, R17 ;  /* 0x0000000803087224 */ /* 0x040fe400078e0211 */
[----:B------:R-:W-:Y:S01]  /*0d60*/  IMAD.HI.U32 R12, R0, R20, RZ ;  /* 0x00000014000c7227 */ /* 0x000fe200078e00ff */
[C---:B------:R-:W-:Y:S02]  /*0d70*/  ISETP.GT.U32.AND P0, PT, R3.reuse, R6, PT ;  /* 0x000000060300720c */ /* 0x040fe40003f04070 */
[----:B------:R-:W-:Y:S01]  /*0d80*/  ISETP.GT.U32.AND P1, PT, R3, R8, PT ;  /* 0x000000080300720c */ /* 0x000fe20003f24070 */
[----:B------:R-:W-:Y:S02]  /*0d90*/  IMAD.MOV R17, RZ, RZ, -R7 ;  /* 0x000000ffff117224 */ /* 0x000fe400078e0a07 */
[----:B------:R-:W-:-:S02]  /*0da0*/  IMAD.MOV R21, RZ, RZ, -R12 ;  /* 0x000000ffff157224 */ /* 0x000fc400078e0a0c */
[----:B------:R-:W-:Y:S02]  /*0db0*/  IMAD R12, R3, R17, R16 ;  /* 0x00000011030c7224 */ /* 0x000fe400078e0210 */
[----:B------:R-:W-:-:S03]  /*0dc0*/  IMAD.HI.U32 R17, R0, R44, RZ ;  /* 0x0000002c00117227 */ /* 0x000fc600078e00ff */
[----:B------:R-:W-:Y:S01]  /*0dd0*/  ISETP.GT.U32.AND P2, PT, R3, R12, PT ;  /* 0x0000000c0300720c */ /* 0x000fe20003f44070 */
[----:B------:R-:W-:-:S04]  /*0de0*/  IMAD.HI.U32 R9, R0, R18, RZ ;  /* 0x0000001200097227 */ /* 0x000fc800078e00ff */
[----:B------:R-:W-:-:S04]  /*0df0*/  IMAD.HI.U32 R13, R0, R22, RZ ;  /* 0x00000016000d7227 */ /* 0x000fc800078e00ff */
[----:B------:R-:W-:-:S04]  /*0e00*/  IMAD.HI.U32 R7, R0, R23, RZ ;  /* 0x0000001700077227 */ /* 0x000fc800078e00ff */
[----:B------:R-:W-:Y:S02]  /*0e10*/  IMAD.MOV R17, RZ, RZ, -R17 ;  /* 0x000000ffff117224 */ /* 0x000fe400078e0a11 */
[----:B------:R-:W-:Y:S02]  /*0e20*/  IMAD.MOV R9, RZ, RZ, -R9 ;  /* 0x000000ffff097224 */ /* 0x000fe400078e0a09 */
[----:B------:R-:W-:Y:S02]  /*0e30*/  IMAD.MOV R13, RZ, RZ, -R13 ;  /* 0x000000ffff0d7224 */ /* 0x000fe400078e0a0d */
[----:B------:R-:W-:Y:S01]  /*0e40*/  IMAD.MOV R28, RZ, RZ, -R7 ;  /* 0x000000ffff1c7224 */ /* 0x000fe200078e0a07 */
[----:B------:R-:W-:Y:S01]  /*0e50*/  IABS R7, R46 ;  /* 0x0000002e00077213 */ /* 0x000fe20000000000 */
[C---:B------:R-:W-:Y:S01]  /*0e60*/  IMAD R44, R3.reuse, R17, R44 ;  /* 0x00000011032c7224 */ /* 0x040fe200078e022c */
[----:B------:R-:W-:Y:S01]  /*0e70*/  IABS R17, R25 ;  /* 0x0000001900117213 */ /* 0x000fe20000000000 */
[----:B------:R-:W-:-:S02]  /*0e80*/  IMAD R16, R3, R9, R18 ;  /* 0x0000000903107224 */ /* 0x000fc400078e0212 */
[C---:B------:R-:W-:Y:S01]  /*0e90*/  IMAD R18, R3.reuse, R21, R20 ;  /* 0x0000001503127224 */ /* 0x040fe200078e0214 */
[C---:B------:R-:W-:Y:S01]  /*0ea0*/  ISETP.GT.U32.AND P3, PT, R3.reuse, R44, PT ;  /* 0x0000002c0300720c */ /* 0x040fe20003f64070 */
[C---:B------:R-:W-:Y:S02]  /*0eb0*/  IMAD R20, R3.reuse, R13, R22 ;  /* 0x0000000d03147224 */ /* 0x040fe400078e0216 */
[C---:B------:R-:W-:Y:S02]  /*0ec0*/  IMAD R22, R3.reuse, R28, R23 ;  /* 0x0000001c03167224 */ /* 0x040fe400078e0217 */
[----:B------:R-:W-:Y:S02]  /*0ed0*/  IMAD.MOV.U32 R28, RZ, RZ, R7 ;  /* 0x000000ffff1c7224 */ /* 0x000fe400078e0007 */
[----:B------:R-:W-:Y:S01]  /*0ee0*/  @!P0 IMAD.IADD R6, R6, 0x1, -R3 ;  /* 0x0000000106068824 */ /* 0x000fe200078e0a03 */
[----:B------:R-:W-:Y:S01]  /*0ef0*/  ISETP.GT.U32.AND P0, PT, R3, R18, PT ;  /* 0x000000120300720c */ /* 0x000fe20003f04070 */
[----:B------:R-:W-:-:S03]  /*0f00*/  IMAD.HI.U32 R7, R0, R28, RZ ;  /* 0x0000001c00077227 */ /* 0x000fc600078e00ff */
[----:B------:R-:W-:Y:S01]  /*0f10*/  ISETP.GT.U32.AND P5, PT, R3, R6, PT ;  /* 0x000000060300720c */ /* 0x000fe20003fa4070 */
[----:B------:R-:W-:Y:S02]  /*0f20*/  IMAD.MOV R21, RZ, RZ, -R7 ;  /* 0x000000ffff157224 */ /* 0x000fe400078e0a07 */
[----:B------:R-:W-:-:S04]  /*0f30*/  IMAD.HI.U32 R7, R0, R34, RZ ;  /* 0x0000002200077227 */ /* 0x000fc800078e00ff */
[----:B------:R-:W-:Y:S02]  /*0f40*/  @!P3 IMAD.IADD R44, R44, 0x1, -R3 ;  /* 0x000000012c2cb824 */ /* 0x000fe400078e0a03 */
[----:B------:R-:W-:-:S03]  /*0f50*/  IMAD.HI.U32 R9, R0, R30, RZ ;  /* 0x0000001e00097227 */ /* 0x000fc600078e00ff */
[----:B------:R-:W-:Y:S01]  /*0f60*/  ISETP.GT.U32.AND P6, PT, R3, R44, PT ;  /* 0x0000002c0300720c */ /* 0x000fe20003fc4070 */
[----:B------:R-:W-:-:S04]  /*0f70*/  IMAD.HI.U32 R13, R0, R32, RZ ;  /* 0x00000020000d7227 */ /* 0x000fc800078e00ff */
[----:B------:R-:W-:Y:S02]  /*0f80*/  IMAD.MOV R7, RZ, RZ, -R7 ;  /* 0x000000ffff077224 */ /* 0x000fe400078e0a07 */
[----:B------:R-:W-:Y:S01]  /*0f90*/  @!P1 IMAD.IADD R8, R8, 0x1, -R3 ;  /* 0x0000000108089824 */ /* 0x000fe200078e0a03 */
[C---:B------:R-:W-:Y:S01]  /*0fa0*/  ISETP.GT.U32.AND P1, PT, R3.reuse, R20, PT ;  /* 0x000000140300720c */ /* 0x040fe20003f24070 */
[----:B------:R-:W-:Y:S02]  /*0fb0*/  IMAD.MOV R9, RZ, RZ, -R9 ;  /* 0x000000ffff097224 */ /* 0x000fe400078e0a09 */
[----:B------:R-:W-:Y:S01]  /*0fc0*/  IMAD.MOV R13, RZ, RZ, -R13 ;  /* 0x000000ffff0d7224 */ /* 0x000fe200078e0a0d */
[C---:B------:R-:W-:Y:S01]  /*0fd0*/  ISETP.GT.U32.AND P3, PT, R3.reuse, R8, PT ;  /* 0x000000080300720c */ /* 0x040fe20003f64070 */
[C---:B------:R-:W-:Y:S02]  /*0fe0*/  IMAD R34, R3.reuse, R7, R34 ;  /* 0x0000000703227224 */ /* 0x040fe400078e0222 */
[----:B------:R-:W-:-:S02]  /*0ff0*/  IMAD R28, R3, R21, R28 ;  /* 0x00000015031c7224 */ /* 0x000fc400078e021c */
[----:B------:R-:W-:-:S04]  /*1000*/  IMAD.HI.U32 R7, R0, R36, RZ ;  /* 0x0000002400077227 */ /* 0x000fc800078e00ff */
[C---:B------:R-:W-:Y:S02]  /*1010*/  IMAD R30, R3.reuse, R9, R30 ;  /* 0x00000009031e7224 */ /* 0x040fe400078e021e */
[C---:B------:R-:W-:Y:S02]  /*1020*/  IMAD R32, R3.reuse, R13, R32 ;  /* 0x0000000d03207224 */ /* 0x040fe400078e0220 */
[----:B------:R-:W-:Y:S01]  /*1030*/  @!P2 IMAD.IADD R12, R12, 0x1, -R3 ;  /* 0x000000010c0ca824 */ /* 0x000fe200078e0a03 */
[----:B------:R-:W-:Y:S01]  /*1040*/  ISETP.GT.U32.AND P2, PT, R3, R16, PT ;  /* 0x000000100300720c */ /* 0x000fe20003f44070 */
[----:B------:R-:W-:-:S03]  /*1050*/  IMAD.HI.U32 R9, R0, R38, RZ ;  /* 0x0000002600097227 */ /* 0x000fc600078e00ff */
[C---:B------:R-:W-:Y:S01]  /*1060*/  ISETP.GT.U32.AND P4, PT, R3.reuse, R12, PT ;  /* 0x0000000c0300720c */ /* 0x040fe20003f84070 */
[----:B------:R-:W-:Y:S02]  /*1070*/  IMAD.MOV R13, RZ, RZ, -R7 ;  /* 0x000000ffff0d7224 */ /* 0x000fe400078e0a07 */
[----:B------:R-:W-:Y:S01]  /*1080*/  @!P5 IMAD.IADD R6, R6, 0x1, -R3 ;  /* 0x000000010606d824 */ /* 0x000fe200078e0a03 */
[----:B------:R-:W-:Y:S01]  /*1090*/  ISETP.GT.U32.AND P5, PT, R3, R28, PT ;  /* 0x0000001c0300720c */ /* 0x000fe20003fa4070 */
[----:B------:R-:W-:-:S04]  /*10a0*/  IMAD.HI.U32 R7, R0, R40, RZ ;  /* 0x0000002800077227 */ /* 0x000fc800078e00ff */
[----:B------:R-:W-:-:S04]  /*10b0*/  IMAD.HI.U32 R0, R0, R42, RZ ;  /* 0x0000002a00007227 */ /* 0x000fc800078e00ff */
[----:B------:R-:W-:Y:S02]  /*10c0*/  IMAD.MOV R9, RZ, RZ, -R9 ;  /* 0x000000ffff097224 */ /* 0x000fe400078e0a09 */
[----:B------:R-:W-:Y:S02]  /*10d0*/  IMAD.MOV R0, RZ, RZ, -R0 ;  /* 0x000000ffff007224 */ /* 0x000fe400078e0a00 */
[C---:B------:R-:W-:Y:S02]  /*10e0*/  IMAD R38, R3.reuse, R9, R38 ;  /* 0x0000000903267224 */ /* 0x040fe400078e0226 */
[--C-:B------:R-:W-:Y:S01]  /*10f0*/  @!P6 IMAD.IADD R44, R44, 0x1, -R3.reuse ;  /* 0x000000012c2ce824 */ /* 0x100fe200078e0a03 */
[C---:B------:R-:W-:Y:S01]  /*1100*/  ISETP.GT.U32.AND P6, PT, R3.reuse, R22, PT ;  /* 0x000000160300720c */ /* 0x040fe20003fc4070 */
[C---:B------:R-:W-:Y:S02]  /*1110*/  IMAD R42, R3.reuse, R0, R42 ;  /* 0x00000000032a7224 */ /* 0x040fe400078e022a */
[----:B------:R-:W-:Y:S01]  /*1120*/  @!P3 IMAD.IADD R8, R8, 0x1, -R3 ;  /* 0x000000010808b824 */ /* 0x000fe200078e0a03 */
[----:B------:R-:W-:Y:S01]  /*1130*/  ISETP.GT.U32.AND P3, PT, R3, R30, PT ;  /* 0x0000001e0300720c */ /* 0x000fe20003f64070 */
[----:B------:R-:W-:-:S04]  /*1140*/  IMAD.HI.U32 R19, R19, R17, RZ ;  /* 0x0000001113137227 */ /* 0x000fc800078e00ff */
[--C-:B------:R-:W-:Y:S01]  /*1150*/  @!P1 IMAD.IADD R20, R20, 0x1, -R3.reuse ;  /* 0x0000000114149824 */ /* 0x100fe200078e0a03 */
[C---:B------:R-:W-:Y:S01]  /*1160*/  ISETP.GT.U32.AND P1, PT, R3.reuse, R38, PT ;  /* 0x000000260300720c */ /* 0x040fe20003f24070 */
[C---:B------:R-:W-:Y:S02]  /*1170*/  IMAD R36, R3.reuse, R13, R36 ;  /* 0x0000000d03247224 */ /* 0x040fe400078e0224 */
[----:B------:R-:W-:Y:S01]  /*1180*/  @!P5 IMAD.IADD R28, R28, 0x1, -R3 ;  /* 0x000000011c1cd824 */ /* 0x000fe200078e0a03 */
[C---:B------:R-:W-:Y:S01]  /*1190*/  ISETP.GT.U32.AND P5, PT, R3.reuse, R42, PT ;  /* 0x0000002a0300720c */ /* 0x040fe20003fa4070 */
[----:B------:R-:W-:Y:S02]  /*11a0*/  IMAD.MOV R7, RZ, RZ, -R7 ;  /* 0x000000ffff077224 */ /* 0x000fe400078e0a07 */
[----:B------:R-:W-:Y:S02]  /*11b0*/  IMAD.MOV R19, RZ, RZ, -R19 ;  /* 0x000000ffff137224 */ /* 0x000fe400078e0a13 */
[--C-:B------:R-:W-:Y:S01]  /*11c0*/  @!P2 IMAD.IADD R16, R16, 0x1, -R3.reuse ;  /* 0x000000011010a824 */ /* 0x100fe200078e0a03 */
[C---:B------:R-:W-:Y:S01]  /*11d0*/  ISETP.GT.U32.AND P2, PT, R3.reuse, R34, PT ;  /* 0x000000220300720c */ /* 0x040fe20003f44070 */
[--C-:B------:R-:W-:Y:S01]  /*11e0*/  @!P4 IMAD.IADD R12, R12, 0x1, -R3.reuse ;  /* 0x000000010c0cc824 */ /* 0x100fe200078e0a03 */
[C---:B------:R-:W-:Y:S01]  /*11f0*/  ISETP.GT.U32.AND P4, PT, R3.reuse, R32, PT ;  /* 0x000000200300720c */ /* 0x040fe20003f84070 */
[----:B------:R-:W-:Y:S01]  /*1200*/  @!P0 IMAD.IADD R18, R18, 0x1, -R3 ;  /* 0x0000000112128824 */ /* 0x000fe200078e0a03 */
[C---:B------:R-:W-:Y:S01]  /*1210*/  ISETP.GT.U32.AND P0, PT, R3.reuse, R36, PT ;  /* 0x000000240300720c */ /* 0x040fe20003f04070 */
[----:B------:R-:W-:-:S02]  /*1220*/  IMAD R40, R3, R7, R40 ;  /* 0x0000000703287224 */ /* 0x000fc400078e0228 */
[----:B------:R-:W-:Y:S02]  /*1230*/  IMAD R7, R4, R19, R17 ;  /* 0x0000001304077224 */ /* 0x000fe400078e0211 */
[--C-:B------:R-:W-:Y:S01]  /*1240*/  @!P6 IMAD.IADD R22, R22, 0x1, -R3.reuse ;  /* 0x000000011616e824 */ /* 0x100fe200078e0a03 */
[C---:B------:R-:W-:Y:S01]  /*1250*/  ISETP.GT.U32.AND P6, PT, R3.reuse, R40, PT ;  /* 0x000000280300720c */ /* 0x040fe20003fc4070 */
[--C-:B------:R-:W-:Y:S01]  /*1260*/  @!P3 IMAD.IADD R30, R30, 0x1, -R3.reuse ;  /* 0x000000011e1eb824 */ /* 0x100fe200078e0a03 */
[----:B------:R-:W-:Y:S01]  /*1270*/  ISETP.GT.U32.AND P3, PT, R4, R7, PT ;  /* 0x000000070400720c */ /* 0x000fe20003f64070 */
[--C-:B------:R-:W-:Y:S01]  /*1280*/  @!P1 IMAD.IADD R38, R38, 0x1, -R3.reuse ;  /* 0x0000000126269824 */ /* 0x100fe200078e0a03 */
[C---:B------:R-:W-:Y:S01]  /*1290*/  ISETP.GT.U32.AND P1, PT, R3.reuse, R22, PT ;  /* 0x000000160300720c */ /* 0x040fe20003f24070 */
        /* <DEDUP_REMOVED lines=25> */
[----:B------:R-:W-:Y:S01]  /*1430*/  ISETP.GE.AND P3, PT, R53, RZ, PT ;  /* 0x000000ff3500720c */ /* 0x000fe20003f66270 */
[--C-:B------:R-:W-:Y:S01]  /*1440*/  @!P1 IMAD.IADD R38, R38, 0x1, -R3.reuse ;  /* 0x0000000126269824 */ /* 0x100fe200078e0a03 */
[----:B------:R-:W-:Y:S01]  /*1450*/  ISETP.GE.AND P1, PT, R48, RZ, PT ;  /* 0x000000ff3000720c */ /* 0x000fe20003f26270 */
[----:B------:R-:W-:Y:S01]  /*1460*/  @!P5 IMAD.IADD R7, R7, 0x1, -R4 ;  /* 0x000000010707d824 */ /* 0x000fe200078e0a04 */
[----:B------:R-:W-:Y:S01]  /*1470*/  ISETP.GE.AND P5, PT, R51, RZ, PT ;  /* 0x000000ff3300720c */ /* 0x000fe20003fa6270 */
[--C-:B------:R-:W-:Y:S01]  /*1480*/  @!P2 IMAD.IADD R34, R34, 0x1, -R3.reuse ;  /* 0x000000012222a824 */ /* 0x100fe200078e0a03 */
[----:B------:R-:W-:Y:S01]  /*1490*/  ISETP.GE.AND P2, PT, R52, RZ, PT ;  /* 0x000000ff3400720c */ /* 0x000fe20003f46270 */
[--C-:B------:R-:W-:Y:S01]  /*14a0*/  @!P4 IMAD.IADD R40, R40, 0x1, -R3.reuse ;  /* 0x000000012828c824 */ /* 0x100fe200078e0a03 */
[----:B------:R-:W-:Y:S01]  /*14b0*/  ISETP.GE.AND P4, PT, R49, RZ, PT ;  /* 0x000000ff3100720c */ /* 0x000fe20003f86270 */
[--C-:B------:R-:W-:Y:S01]  /*14c0*/  @!P0 IMAD.IADD R36, R36, 0x1, -R3.reuse ;  /* 0x0000000124248824 */ /* 0x100fe200078e0a03 */
[----:B------:R-:W-:Y:S01]  /*14d0*/  ISETP.GE.AND P0, PT, R50, RZ, PT ;  /* 0x000000ff3200720c */ /* 0x000fe20003f06270 */
[----:B------:R-:W-:Y:S01]  /*14e0*/  IMAD.SHL.U32 R0, R15, 0x80, RZ ;  /* 0x000000800f007824 */ /* 0x000fe200078e00ff */
[----:B------:R-:W-:Y:S01]  /*14f0*/  LOP3.LUT R52, R26, 0x78, RZ, 0xfc, !PT ;  /* 0x000000781a347812 */ /* 0x000fe200078efcff */
[----:B------:R-:W-:Y:S01]  /*1500*/  @!P3 IMAD.MOV R6, RZ, RZ, -R6 ;  /* 0x000000ffff06b224 */ /* 0x000fe200078e0a06 */
[----:B------:R-:W-:Y:S01]  /*1510*/  ISETP.GE.AND P3, PT, R47, RZ, PT ;  /* 0x000000ff2f00720c */ /* 0x000fe20003f66270 */
        /* <DEDUP_REMOVED lines=10> */
[----:B------:R-:W-:Y:S01]  /*15c0*/  @!P6 IMAD.IADD R42, R42, 0x1, -R3 ;  /* 0x000000012a2ae824 */ /* 0x000fe200078e0a03 */
[----:B------:R-:W-:Y:S01]  /*15d0*/  LOP3.LUT R0, R0, 0x800, RZ, 0xc0, !PT ;  /* 0x0000080000007812 */ /* 0x000fe200078ec0ff */
[----:B------:R-:W-:Y:S01]  /*15e0*/  @!P3 IMAD.MOV R22, RZ, RZ, -R22 ;  /* 0x000000ffff16b224 */ /* 0x000fe200078e0a16 */
[----:B------:R-:W-:Y:S01]  /*15f0*/  ISETP.GE.AND P6, PT, R25, RZ, PT ;  /* 0x000000ff1900720c */ /* 0x000fe20003fc6270 */
[----:B------:R-:W-:Y:S01]  /*1600*/  @!P1 IMAD.MOV R36, RZ, RZ, -R36 ;  /* 0x000000ffff249224 */ /* 0x000fe200078e0a24 */
[----:B------:R-:W-:Y:S01]  /*1610*/  IADD3 R0, PT, PT, R5, UR5, R0 ;  /* 0x0000000505007c10 */ /* 0x000fe2000fffe000 */
[----:B------:R-:W0:Y:S01]  /*1620*/  LDCU UR5, c[0x0][0x3b0] ;  /* 0x00007600ff0577ac */ /* 0x000e220008000800 */
[----:B------:R-:W-:Y:S01]  /*1630*/  ISETP.NE.AND P1, PT, R10, RZ, PT ;  /* 0x000000ff0a00720c */ /* 0x000fe20003f25270 */
        /* <DEDUP_REMOVED lines=8> */
[----:B------:R-:W-:Y:S01]  /*16c0*/  IMAD.SHL.U32 R25, R15, 0x40, RZ ;  /* 0x000000400f197824 */ /* 0x000fe200078e00ff */
[----:B------:R-:W-:Y:S01]  /*16d0*/  ISETP.NE.AND P4, PT, R11, RZ, PT ;  /* 0x000000ff0b00720c */ /* 0x000fe20003f85270 */
[----:B------:R-:W2:Y:S01]  /*16e0*/  LDC R15, c[0x0][0x3a8] ;  /* 0x0000ea00ff0f7b82 */ /* 0x000ea20000000800 */
[----:B------:R-:W-:Y:S01]  /*16f0*/  LOP3.LUT R11, RZ, R11, RZ, 0x33, !PT ;  /* 0x0000000bff0b7212 */ /* 0x000fe200078e33ff */
[----:B------:R-:W-:Y:S01]  /*1700*/  @!P6 IMAD.MOV R7, RZ, RZ, -R7 ;  /* 0x000000ffff07e224 */ /* 0x000fe200078e0a07 */
[----:B------:R-:W-:Y:S01]  /*1710*/  @!P1 LOP3.LUT R7, RZ, R10, RZ, 0x33, !PT ;  /* 0x0000000aff079212 */ /* 0x000fe200078e33ff */
[----:B------:R-:W-:Y:S01]  /*1720*/  @!P3 IMAD.MOV R38, RZ, RZ, -R38 ;  /* 0x000000ffff26b224 */ /* 0x000fe200078e0a26 */
[C---:B------:R-:W-:Y:S01]  /*1730*/  SEL R6, R11.reuse, R6, !P4 ;  /* 0x000000060b067207 */ /* 0x040fe20006000000 */
[----:B------:R-:W-:Y:S01]  /*1740*/  @!P5 IMAD.MOV R42, RZ, RZ, -R42 ;  /* 0x000000ffff2ad224 */ /* 0x000fe200078e0a2a */
[C---:B------:R-:W-:Y:S01]  /*1750*/  SEL R8, R11.reuse, R8, !P4 ;  /* 0x000000080b087207 */ /* 0x040fe20006000000 */
[----:B------:R-:W-:Y:S01]  /*1760*/  @!P2 IMAD.MOV R40, RZ, RZ, -R40 ;  /* 0x000000ffff28a224 */ /* 0x000fe200078e0a28 */
[C---:B------:R-:W-:Y:S01]  /*1770*/  SEL R12, R11.reuse, R12, !P4 ;  /* 0x0000000c0b0c7207 */ /* 0x040fe20006000000 */
[----:B0-----:R-:W-:Y:S01]  /*1780*/  IMAD R6, R6, UR5, RZ ;  /* 0x0000000506067c24 */ /* 0x001fe2000f8e02ff */
[C---:B------:R-:W-:Y:S01]  /*1790*/  SEL R18, R11.reuse, R18, !P4 ;  /* 0x000000120b127207 */ /* 0x040fe20006000000 */
[----:B------:R-:W-:Y:S01]  /*17a0*/  @!P0 IMAD.MOV R44, RZ, RZ, -R44 ;  /* 0x000000ffff2c8224 */ /* 0x000fe200078e0a2c */
[----:B------:R-:W-:Y:S01]  /*17b0*/  SEL R20, R11, R20, !P4 ;  /* 0x000000140b147207 */ /* 0x000fe20006000000 */
[----:B-1----:R-:W-:Y:S01]  /*17c0*/  IMAD R21, R7, UR6, RZ ;  /* 0x0000000607157c24 */ /* 0x002fe2000f8e02ff */
[C---:B------:R-:W-:Y:S01]  /*17d0*/  SEL R28, R11.reuse, R28, !P4 ;  /* 0x0000001c0b1c7207 */ /* 0x040fe20006000000 */
[----:B------:R-:W-:Y:S01]  /*17e0*/  IMAD R8, R8, UR5, RZ ;  /* 0x0000000508087c24 */ /* 0x000fe2000f8e02ff */
        /* <DEDUP_REMOVED lines=12> */
[----:B----4-:R-:W-:Y:S01]  /*18b0*/  LEA R94, P3, R6, UR14, 0x1 ;  /* 0x0000000e065e7c11 */ /* 0x010fe2000f8608ff */
[----:B------:R-:W-:Y:S01]  /*18c0*/  IMAD R3, R16, UR5, RZ ;  /* 0x0000000510037c24 */ /* 0x000fe2000f8e02ff */
[C---:B------:R-:W-:Y:S01]  /*18d0*/  SEL R32, R11.reuse, R32, !P4 ;  /* 0x000000200b207207 */ /* 0x040fe20006000000 */
[----:B------:R-:W-:Y:S01]  /*18e0*/  IMAD R36, R36, UR5, RZ ;  /* 0x0000000524247c24 */ /* 0x000fe2000f8e02ff */
[C---:B------:R-:W-:Y:S01]  /*18f0*/  SEL R34, R11.reuse, R34, !P4 ;  /* 0x000000220b227207 */ /* 0x040fe20006000000 */
[----:B------:R-:W-:Y:S01]  /*1900*/  IMAD R38, R38, UR5, RZ ;  /* 0x0000000526267c24 */ /* 0x000fe2000f8e02ff */
[C---:B------:R-:W-:Y:S01]  /*1910*/  SEL R40, R11.reuse, R40, !P4 ;  /* 0x000000280b287207 */ /* 0x040fe20006000000 */
[----:B------:R-:W-:Y:S01]  /*1920*/  IMAD R42, R42, UR5, RZ ;  /* 0x000000052a2a7c24 */ /* 0x000fe2000f8e02ff */
[----:B------:R-:W-:Y:S01]  /*1930*/  SEL R11, R11, R44, !P4 ;  /* 0x0000002c0b0b7207 */ /* 0x000fe20006000000 */
[----:B------:R-:W-:Y:S01]  /*1940*/  IMAD R32, R32, UR5, RZ ;  /* 0x0000000520207c24 */ /* 0x000fe2000f8e02ff */
[----:B------:R-:W-:Y:S01]  /*1950*/  LEA R20, P2, R21, UR12, 0x1 ;  /* 0x0000000c15147c11 */ /* 0x000fe2000f8408ff */
[----:B------:R-:W-:Y:S01]  /*1960*/  IMAD R34, R34, UR5, RZ ;  /* 0x0000000522227c24 */ /* 0x000fe2000f8e02ff */
[----:B------:R-:W-:Y:S01]  /*1970*/  LEA R87, P4, R8, UR14, 0x1 ;  /* 0x0000000e08577c11 */ /* 0x000fe2000f8808ff */
[----:B------:R-:W-:Y:S01]  /*1980*/  IMAD R39, R11, UR5, RZ ;  /* 0x000000050b277c24 */ /* 0x000fe2000f8e02ff */
[----:B------:R-:W-:Y:S01]  /*1990*/  LEA R7, P5, R12, UR14, 0x1 ;  /* 0x0000000e0c077c11 */ /* 0x000fe2000f8a08ff */
[----:B------:R-:W-:Y:S01]  /*19a0*/  IMAD R40, R40, UR5, RZ ;  /* 0x0000000528287c24 */ /* 0x000fe2000f8e02ff */
[----:B------:R-:W-:Y:S01]  /*19b0*/  LEA.HI.X.SX32 R88, R6, UR15, 0x1, P3 ;  /* 0x0000000f06587c11 */ /* 0x000fe200098f0eff */
[----:B------:R0:W-:Y:S01]  /*19c0*/  STL [R1+0x50], R25 ;  /* 0x0000501901007387 */ /* 0x0001e20000100800 */
[----:B------:R-:W-:Y:S01]  /*19d0*/  LEA R10, P0, R18, UR14, 0x1 ;  /* 0x0000000e120a7c11 */ /* 0x000fe2000f8008ff */
[-C--:B--2---:R-:W-:Y:S01]  /*19e0*/  IMAD R27, R54, R15.reuse, RZ ;  /* 0x0000000f361b7224 */ /* 0x084fe200078e02ff */
[----:B------:R-:W-:Y:S01]  /*19f0*/  LEA R13, P1, R4, UR14, 0x1 ;  /* 0x0000000e040d7c11 */ /* 0x000fe2000f8208ff */
[----:B------:R-:W-:Y:S01]  /*1a00*/  USHF.R.S32.HI UR5, URZ, 0x1f, UR4 ;  /* 0x0000001fff057899 */ /* 0x000fe20008011404 */
[----:B------:R-:W-:Y:S01]  /*1a10*/  LEA R77, P3, R28, UR14, 0x1 ;  /* 0x0000000e1c4d7c11 */ /* 0x000fe2000f8608ff */
[-C--:B------:R-:W-:Y:S01]  /*1a20*/  IMAD R124, R124, R15.reuse, RZ ;  /* 0x0000000f7c7c7224 */ /* 0x080fe200078e02ff */
[----:B------:R-:W-:Y:S01]  /*1a30*/  LEA.HI.X.SX32 R21, R21, UR13, 0x1, P2 ;  /* 0x0000000d15157c11 */ /* 0x000fe200090f0eff */
[----:B------:R-:W-:Y:S01]  /*1a40*/  STL [R1+0x4], R27 ;  /* 0x0000041b01007387 */ /* 0x000fe20000100800 */
[----:B------:R-:W-:Y:S01]  /*1a50*/  LEA R5, P2, R17, UR14, 0x1 ;  /* 0x0000000e11057c11 */ /* 0x000fe2000f8408ff */
[-C--:B0-----:R-:W-:Y:S01]  /*1a60*/  IMAD R25, R52, R15.reuse, RZ ;  /* 0x0000000f34197224 */ /* 0x081fe200078e02ff */
[----:B------:R-:W-:Y:S01]  /*1a70*/  LEA.HI.X.SX32 R86, R8, UR15, 0x1, P4 ;  /* 0x0000000f08567c11 */ /* 0x000fe2000a0f0eff */
[----:B------:R-:W-:Y:S01]  /*1a80*/  ULEA.HI UR5, UR5, UR4, URZ, 0x7 ;  /* 0x0000000405057291 */ /* 0x000fe2000f8f38ff */
[----:B------:R-:W-:Y:S01]  /*1a90*/  LEA.HI.X.SX32 R6, R12, UR15, 0x1, P5 ;  /* 0x0000000f0c067c11 */ /* 0x000fe2000a8f0eff */
[-C--:B------:R-:W-:Y:S01]  /*1aa0*/  IMAD R122, R122, R15.reuse, RZ ;  /* 0x0000000f7a7a7224 */ /* 0x080fe200078e02ff */
[----:B------:R-:W-:Y:S01]  /*1ab0*/  LEA R16, P4, R30, UR14, 0x1 ;  /* 0x0000000e1e107c11 */ /* 0x000fe2000f8808ff */
[----:B------:R0:W-:Y:S01]  /*1ac0*/  STL [R1], R25 ;  /* 0x0000001901007387 */ /* 0x0001e20000100800 */
[----:B------:R-:W-:Y:S01]  /*1ad0*/  LEA.HI.X.SX32 R11, R18, UR15, 0x1, P0 ;  /* 0x0000000f120b7c11 */ /* 0x000fe200080f0eff */
[-C--:B------:R-:W-:Y:S01]  /*1ae0*/  IMAD R120, R120, R15.reuse, RZ ;  /* 0x0000000f78787224 */ /* 0x080fe200078e02ff */
[----:B------:R-:W-:Y:S01]  /*1af0*/  LEA.HI.X.SX32 R12, R4, UR15, 0x1, P1 ;  /* 0x0000000f040c7c11 */ /* 0x000fe200088f0eff */
[-C--:B------:R-:W-:Y:S01]  /*1b00*/  IMAD R118, R118, R15.reuse, RZ ;  /* 0x0000000f76767224 */ /* 0x080fe200078e02ff */
[----:B------:R-:W-:Y:S01]  /*1b10*/  LEA.HI.X.SX32 R76, R28, UR15, 0x1, P3 ;  /* 0x0000000f1c4c7c11 */ /* 0x000fe200098f0eff */
[-C--:B------:R-:W-:Y:S01]  /*1b20*/  IMAD R116, R116, R15.reuse, RZ ;  /* 0x0000000f74747224 */ /* 0x080fe200078e02ff */
[----:B------:R-:W-:Y:S01]  /*1b30*/  LEA R9, P6, R3, UR14, 0x1 ;  /* 0x0000000e03097c11 */ /* 0x000fe2000f8c08ff */
[-C--:B------:R-:W-:Y:S01]  /*1b40*/  IMAD R114, R114, R15.reuse, RZ ;  /* 0x0000000f72727224 */ /* 0x080fe200078e02ff */
[----:B------:R-:W-:Y:S01]  /*1b50*/  LEA R22, P0, R36, UR14, 0x1 ;  /* 0x0000000e24167c11 */ /* 0x000fe2000f8008ff */
[-C--:B0-----:R-:W-:Y:S01]  /*1b60*/  IMAD R25, R26, R15.reuse, RZ ;  /* 0x0000000f1a197224 */ /* 0x081fe200078e02ff */
[----:B------:R-:W-:Y:S01]  /*1b70*/  LEA R31, P1, R38, UR14, 0x1 ;  /* 0x0000000e261f7c11 */ /* 0x000fe2000f8208ff */
[-C--:B------:R-:W-:Y:S01]  /*1b80*/  IMAD R112, R112, R15.reuse, RZ ;  /* 0x0000000f70707224 */ /* 0x080fe200078e02ff */
[----:B------:R-:W-:Y:S01]  /*1b90*/  LEA R85, P3, R42, UR14, 0x1 ;  /* 0x0000000e2a557c11 */ /* 0x000fe2000f8608ff */
[-C--:B------:R-:W-:Y:S01]  /*1ba0*/  IMAD R111, R24, R15.reuse, RZ ;  /* 0x0000000f186f7224 */ /* 0x080fe200078e02ff */
[----:B------:R-:W-:Y:S01]  /*1bb0*/  LEA.HI.X.SX32 R4, R17, UR15, 0x1, P2 ;  /* 0x0000000f11047c11 */ /* 0x000fe200090f0eff */
        /* <DEDUP_REMOVED lines=14> */
[-C--:B------:R-:W-:Y:S01]  /*1ca0*/  IMAD R102, R102, R15.reuse, RZ ;  /* 0x0000000f66667224 */ /* 0x080fe200078e02ff */
[C---:B------:R-:W-:Y:S01]  /*1cb0*/  LOP3.LUT R50, R26.reuse, 0x74, RZ, 0xfc, !PT ;  /* 0x000000741a327812 */ /* 0x040fe200078efcff */
[-C--:B------:R-:W-:Y:S01]  /*1cc0*/  IMAD R101, R101, R15.reuse, RZ ;  /* 0x0000000f65657224 */ /* 0x080fe200078e02ff */
[----:B------:R-:W-:Y:S01]  /*1cd0*/  LOP3.LUT R48, R26, 0x6c, RZ, 0xfc, !PT ;  /* 0x0000006c1a307812 */ /* 0x000fe200078efcff */
        /* <DEDUP_REMOVED lines=11> */
[----:B------:R-:W-:Y:S01]  /*1d90*/  LEA R3, P2, R40, UR14, 0x1 ;  /* 0x0000000e28037c11 */ /* 0x000fe2000f8408ff */
[-C--:B------:R-:W-:Y:S01]  /*1da0*/  IMAD R115, R38, R15.reuse, RZ ;  /* 0x0000000f26737224 */ /* 0x080fe200078e02ff */
[----:B------:R-:W-:Y:S01]  /*1db0*/  LEA R41, P4, R39, UR14, 0x1 ;  /* 0x0000000e27297c11 */ /* 0x000fe2000f8808ff */
[----:B------:R-:W-:Y:S01]  /*1dc0*/  IMAD R113, R36, R15, RZ ;  /* 0x0000000f24717224 */ /* 0x000fe200078e02ff */
[----:B------:R-:W-:-:S02]  /*1dd0*/  LEA.HI.X.SX32 R28, R32, UR15, 0x1, P5 ;  /* 0x0000000f201c7c11 */ /* 0x000fc4000a8f0eff */
[----:B------:R-:W-:Y:S02]  /*1de0*/  CS2R R32, SRZ ;  /* 0x0000000000207805 */ /* 0x000fe4000001ff00 */
[----:B------:R-:W-:Y:S02]  /*1df0*/  LEA.HI.X.SX32 R18, R34, UR15, 0x1, P6 ;  /* 0x0000000f22127c11 */ /* 0x000fe4000b0f0eff */
[----:B------:R-:W-:Y:S02]  /*1e00*/  CS2R R34, SRZ ;  /* 0x0000000000227805 */ /* 0x000fe4000001ff00 */
[----:B------:R-:W-:Y:S01]  /*1e10*/  LEA.HI.X.SX32 R40, R40, UR15, 0x1, P2 ;  /* 0x0000000f28287c11 */ /* 0x000fe200090f0eff */
[-C--:B------:R-:W-:Y:S01]  /*1e20*/  IMAD R99, R99, R15.reuse, RZ ;  /* 0x0000000f63637224 */ /* 0x080fe200078e02ff */
[----:B------:R-:W-:Y:S01]  /*1e30*/  LEA.HI.X.SX32 R39, R39, UR15, 0x1, P4 ;  /* 0x0000000f27277c11 */ /* 0x000fe2000a0f0eff */
[-C--:B------:R-:W-:Y:S01]  /*1e40*/  IMAD R98, R98, R15.reuse, RZ ;  /* 0x0000000f62627224 */ /* 0x080fe200078e02ff */
[----:B------:R-:W-:Y:S01]  /*1e50*/  USHF.R.S32.HI UR5, URZ, 0x7, UR5 ;  /* 0x00000007ff057899 */ /* 0x000fe20008011405 */
[----:B------:R-:W-:-:S02]  /*1e60*/  IMAD R97, R97, R15, RZ ;  /* 0x0000000f61617224 */ /* 0x000fc400078e02ff */
[----:B------:R-:W-:-:S09]  /*1e70*/  IMAD R96, R96, R15, RZ ;  /* 0x0000000f60607224 */ /* 0x000fd200078e02ff */
.L_x_2:
[----:B------:R-:W2:Y:S01]  /*1e80*/  LDL R78, [R1] ;  /* 0x00000000014e7983 */ /* 0x000ea20000100800 */
[----:B------:R-:W0:Y:S01]  /*1e90*/  LDC R15, c[0x0][0x3a8] ;  /* 0x0000ea00ff0f7b82 */ /* 0x000e220000000800 */
[----:B------:R-:W-:Y:S02]  /*1ea0*/  PRMT R79, RZ, 0x7610, R79 ;  /* 0x00007610ff4f7816 */ /* 0x000fe4000000004f */
[----:B------:R-:W3:Y:S01]  /*1eb0*/  LDL R73, [R1+0x4] ;  /* 0x0000040001497983 */ /* 0x000ee20000100800 */
[----:B------:R-:W1:Y:S01]  /*1ec0*/  S2R R75, SR_TID.X ;  /* 0x00000000004b7919 */ /* 0x000e620000002100 */
[----:B------:R-:W4:Y:S01]  /*1ed0*/  S2R R14, SR_TID.X ;  /* 0x00000000000e7919 */ /* 0x000f220000002100 */
[----:B------:R-:W-:Y:S02]  /*1ee0*/  PRMT R93, RZ, 0x7610, R93 ;  /* 0x00007610ff5d7816 */ /* 0x000fe4000000005d */
[----:B-1----:R-:W-:Y:S02]  /*1ef0*/  SHF.R.U32.HI R42, RZ, 0x7, R75 ;  /* 0x00000007ff2a7819 */ /* 0x002fe4000001164b */
[----:B----4-:R-:W-:-:S02]  /*1f00*/  SHF.R.U32.HI R14, RZ, 0x7, R14 ;  /* 0x00000007ff0e7819 */ /* 0x010fc4000001160e */
[----:B------:R-:W-:Y:S02]  /*1f10*/  SGXT.U32 R42, R42, 0x2 ;  /* 0x000000022a2a781a */ /* 0x000fe40000000000 */
[----:B------:R-:W-:Y:S02]  /*1f20*/  SGXT.U32 R14, R14, 0x2 ;  /* 0x000000020e0e781a */ /* 0x000fe40000000000 */
[C---:B------:R-:W-:Y:S02]  /*1f30*/  ISETP.GE.AND P0, PT, R42.reuse, UR7, PT ;  /* 0x000000072a007c0c */ /* 0x040fe4000bf06270 */
[----:B------:R-:W-:Y:S01]  /*1f40*/  LOP3.LUT R24, R42, 0x8, RZ, 0xfc, !PT ;  /* 0x000000082a187812 */ /* 0x000fe200078efcff */
[----:B0-----:R-:W-:-:S03]  /*1f50*/  IMAD R14, R14, R15, RZ ;  /* 0x0000000f0e0e7224 */ /* 0x001fc600078e02ff */
[----:B------:R-:W-:Y:S01]  /*1f60*/  ISETP.GE.AND P1, PT, R24, UR7, PT ;  /* 0x0000000718007c0c */ /* 0x000fe2000bf26270 */
[----:B------:R-:W-:Y:S01]  /*1f70*/  IMAD.WIDE R14, R14, 0x2, R20 ;  /* 0x000000020e0e7825 */ /* 0x000fe200078e0214 */
[----:B------:R-:W-:-:S05]  /*1f80*/  LOP3.LUT R24, R42, 0x10, RZ, 0xfc, !PT ;  /* 0x000000102a187812 */ /* 0x000fca00078efcff */
[----:B------:R0:W4:Y:S01]  /*1f90*/  @!P0 LDG.E.U16 R79, desc[UR8][R14.64] ;  /* 0x000000080e4f8981 */ /* 0x000122000c1e1500 */
[----:B------:R-:W-:Y:S02]  /*1fa0*/  ISETP.GE.AND P0, PT, R24, UR7, PT ;  /* 0x0000000718007c0c */ /* 0x000fe4000bf06270 */
[----:B------:R-:W-:Y:S01]  /*1fb0*/  LOP3.LUT R24, R42, 0x18, RZ, 0xfc, !PT ;  /* 0x000000182a187812 */ /* 0x000fe200078efcff */
[----:B0-----:R-:W-:Y:S01]  /*1fc0*/  IMAD.WIDE R14, R97, 0x2, R20 ;  /* 0x00000002610e7825 */ /* 0x001fe200078e0214 */
[----:B------:R-:W-:-:S04]  /*1fd0*/  PRMT R92, RZ, 0x7610, R92 ;  /* 0x00007610ff5c7816 */ /* 0x000fc8000000005c */
[----:B------:R0:W5:Y:S01]  /*1fe0*/  @!P1 LDG.E.U16 R93, desc[UR8][R14.64] ;  /* 0x000000080e5d9981 */ /* 0x000162000c1e1500 */
[----:B------:R-:W-:Y:S02]  /*1ff0*/  ISETP.GE.AND P1, PT, R24, UR7, PT ;  /* 0x0000000718007c0c */ /* 0x000fe4000bf26270 */
[----:B------:R-:W-:Y:S02]  /*2000*/  LOP3.LUT R24, R42, 0x20, RZ, 0xfc, !PT ;  /* 0x000000202a187812 */ /* 0x000fe400078efcff */
[----:B------:R-:W-:Y:S01]  /*2010*/  PRMT R91, RZ, 0x7610, R91 ;  /* 0x00007610ff5b7816 */ /* 0x000fe2000000005b */
[----:B0-----:R-:W-:-:S05]  /*2020*/  IMAD.WIDE R14, R99, 0x2, R20 ;  /* 0x00000002630e7825 */ /* 0x001fca00078e0214 */
[----:B------:R0:W3:Y:S01]  /*2030*/  @!P0 LDG.E.U16 R92, desc[UR8][R14.64] ;  /* 0x000000080e5c8981 */ /* 0x0000e2000c1e1500 */
[----:B------:R-:W-:Y:S02]  /*2040*/  ISETP.GE.AND P0, PT, R24, UR7, PT ;  /* 0x0000000718007c0c */ /* 0x000fe4000bf06270 */
[----:B------:R-:W-:Y:S01]  /*2050*/  LOP3.LUT R24, R42, 0x28, RZ, 0xfc, !PT ;  /* 0x000000282a187812 */ /* 0x000fe200078efcff */
[----:B0-----:R-:W-:Y:S01]  /*2060*/  IMAD.WIDE R14, R101, 0x2, R20 ;  /* 0x00000002650e7825 */ /* 0x001fe200078e0214 */
[----:B------:R-:W-:-:S04]  /*2070*/  PRMT R90, RZ, 0x7610, R90 ;  /* 0x00007610ff5a7816 */ /* 0x000fc8000000005a */
[----:B------:R0:W3:Y:S01]  /*2080*/  @!P1 LDG.E.U16 R91, desc[UR8][R14.64] ;  /* 0x000000080e5b9981 */ /* 0x0000e2000c1e1500 */
[----:B------:R-:W-:Y:S02]  /*2090*/  ISETP.GE.AND P1, PT, R24, UR7, PT ;  /* 0x0000000718007c0c */ /* 0x000fe4000bf26270 */
[----:B------:R-:W-:Y:S02]  /*20a0*/  LOP3.LUT R24, R42, 0x30, RZ, 0xfc, !PT ;  /* 0x000000302a187812 */ /* 0x000fe400078efcff */
[----:B------:R-:W-:Y:S01]  /*20b0*/  PRMT R89, RZ, 0x7610, R89 ;  /* 0x00007610ff597816 */ /* 0x000fe20000000059 */
[----:B0-----:R-:W-:-:S05]  /*20c0*/  IMAD.WIDE R14, R103, 0x2, R20 ;  /* 0x00000002670e7825 */ /* 0x001fca00078e0214 */
[----:B------:R0:W4:Y:S01]  /*20d0*/  @!P0 LDG.E.U16 R90, desc[UR8][R14.64] ;  /* 0x000000080e5a8981 */ /* 0x000122000c1e1500 */
[----:B------:R-:W-:Y:S02]  /*20e0*/  ISETP.GE.AND P0, PT, R24, UR7, PT ;  /* 0x0000000718007c0c */ /* 0x000fe4000bf06270 */
[----:B------:R-:W-:Y:S01]  /*20f0*/  LOP3.LUT R24, R42, 0x38, RZ, 0xfc, !PT ;  /* 0x000000382a187812 */ /* 0x000fe200078efcff */
[----:B0-----:R-:W-:Y:S01]  /*2100*/  IMAD.WIDE R14, R105, 0x2, R20 ;  /* 0x00000002690e7825 */ /* 0x001fe200078e0214 */
[----:B------:R-:W-:-:S04]  /*2110*/  PRMT R83, RZ, 0x7610, R83 ;  /* 0x00007610ff537816 */ /* 0x000fc80000000053 */
[----:B------:R0:W4:Y:S01]  /*2120*/  @!P1 LDG.E.U16 R89, desc[UR8][R14.64] ;  /* 0x000000080e599981 */ /* 0x000122000c1e1500 */
        /* <DEDUP_REMOVED lines=11> */
[----:B------:R-:W-:Y:S01]  /*21e0*/  PRMT R80, RZ, 0x7610, R80 ;  /* 0x00007610ff507816 */ /* 0x000fe20000000050 */
[----:B0-----:R-:W-:-:S05]  /*21f0*/  IMAD.WIDE R14, R112, 0x2, R20 ;  /* 0x00000002700e7825 */ /* 0x001fca00078e0214 */
[----:B------:R0:W4:Y:S02]  /*2200*/  @!P0 LDG.E.U16 R81, desc[UR8][R14.64] ;  /* 0x000000080e518981 */ /* 0x000124000c1e1500 */
[----:B0-----:R-:W-:-:S05]  /*2210*/  IMAD.WIDE R14, R114, 0x2, R20 ;  /* 0x00000002720e7825 */ /* 0x001fca00078e0214 */
[----:B------:R0:W4:Y:S01]  /*2220*/  @!P1 LDG.E.U16 R80, desc[UR8][R14.64] ;  /* 0x000000080e509981 */ /* 0x000122000c1e1500 */
[C---:B------:R-:W-:Y:S02]  /*2230*/  LOP3.LUT R24, R42.reuse, 0x4, RZ, 0xfc, !PT ;  /* 0x000000042a187812 */ /* 0x040fe400078efcff */
[----:B------:R-:W-:Y:S02]  /*2240*/  LOP3.LUT R25, R42, 0xc, RZ, 0xfc, !PT ;  /* 0x0000000c2a197812 */ /* 0x000fe400078efcff */
[----:B------:R-:W-:Y:S02]  /*2250*/  ISETP.GE.AND P1, PT, R24, UR7, PT ;  /* 0x0000000718007c0c */ /* 0x000fe4000bf26270 */
[C---:B------:R-:W-:Y:S02]  /*2260*/  LOP3.LUT R26, R42.reuse, 0x14, RZ, 0xfc, !PT ;  /* 0x000000142a1a7812 */ /* 0x040fe400078efcff */
[----:B------:R-:W-:Y:S02]  /*2270*/  LOP3.LUT R27, R42, 0x1c, RZ, 0xfc, !PT ;  /* 0x0000001c2a1b7812 */ /* 0x000fe400078efcff */
[----:B------:R-:W-:-:S02]  /*2280*/  ISETP.GE.AND P6, PT, R25, UR7, PT ;  /* 0x0000000719007c0c */ /* 0x000fc4000bfc6270 */
[----:B------:R-:W-:Y:S01]  /*2290*/  ISETP.GE.AND P2, PT, R26, UR7, PT ;  /* 0x000000071a007c0c */ /* 0x000fe2000bf46270 */
[----:B0-----:R-:W-:Y:S01]  /*22a0*/  IMAD.WIDE R14, R96, 0x2, R20 ;  /* 0x00000002600e7825 */ /* 0x001fe200078e0214 */
[----:B------:R-:W-:Y:S02]  /*22b0*/  PRMT R38, RZ, 0x7610, R38 ;  /* 0x00007610ff267816 */ /* 0x000fe40000000026 */
[----:B------:R-:W-:Y:S02]  /*22c0*/  ISETP.GE.AND P3, PT, R27, UR7, PT ;  /* 0x000000071b007c0c */ /* 0x000fe4000bf66270 */
[C---:B------:R-:W-:Y:S02]  /*22d0*/  LOP3.LUT R26, R42.reuse, 0x24, RZ, 0xfc, !PT ;  /* 0x000000242a1a7812 */ /* 0x040fe400078efcff */
[----:B------:R-:W-:Y:S01]  /*22e0*/  LOP3.LUT R27, R42, 0x54, RZ, 0xfc, !PT ;  /* 0x000000542a1b7812 */ /* 0x000fe200078efcff */
[----:B------:R-:W-:Y:S01]  /*22f0*/  IMAD.WIDE R24, R98, 0x2, R20 ;  /* 0x0000000262187825 */ /* 0x000fe200078e0214 */
[----:B------:R-:W-:Y:S01]  /*2300*/  PRMT R68, RZ, 0x7610, R68 ;  /* 0x00007610ff447816 */ /* 0x000fe20000000044 */
[----:B------:R0:W5:Y:S01]  /*2310*/  @!P1 LDG.E.U16 R38, desc[UR8][R14.64] ;  /* 0x000000080e269981 */ /* 0x000162000c1e1500 */
[----:B------:R-:W-:-:S02]  /*2320*/  ISETP.GE.AND P4, PT, R26, UR7, PT ;  /* 0x000000071a007c0c */ /* 0x000fc4000bf86270 */
[----:B------:R-:W-:Y:S02]  /*2330*/  ISETP.GE.AND P0, PT, R27, UR7, PT ;  /* 0x000000071b007c0c */ /* 0x000fe4000bf06270 */
[----:B------:R-:W-:Y:S01]  /*2340*/  PRMT R55, RZ, 0x7610, R55 ;  /* 0x00007610ff377816 */ /* 0x000fe20000000037 */
[----:B------:R1:W5:Y:S01]  /*2350*/  @!P6 LDG.E.U16 R68, desc[UR8][R24.64] ;  /* 0x000000081844e981 */ /* 0x000362000c1e1500 */
[----:B------:R-:W-:Y:S01]  /*2360*/  LOP3.LUT R27, R42, 0x34, RZ, 0xfc, !PT ;  /* 0x000000342a1b7812 */ /* 0x000fe200078efcff */
[----:B0-----:R-:W-:Y:S01]  /*2370*/  IMAD.WIDE R14, R100, 0x2, R20 ;  /* 0x00000002640e7825 */ /* 0x001fe200078e0214 */
[----:B------:R-:W-:Y:S02]  /*2380*/  LOP3.LUT R36, R42, 0x2c, RZ, 0xfc, !PT ;  /* 0x0000002c2a247812 */ /* 0x000fe400078efcff */
[----:B------:R-:W-:Y:S02]  /*2390*/  PRMT R54, RZ, 0x7610, R54 ;  /* 0x00007610ff367816 */ /* 0x000fe40000000036 */
[----:B------:R-:W-:Y:S01]  /*23a0*/  ISETP.GE.AND P1, PT, R27, UR7, PT ;  /* 0x000000071b007c0c */ /* 0x000fe2000bf26270 */
[----:B-1----:R-:W-:Y:S01]  /*23b0*/  IMAD.WIDE R24, R102, 0x2, R20 ;  /* 0x0000000266187825 */ /* 0x002fe200078e0214 */
[----:B------:R0:W5:Y:S01]  /*23c0*/  @!P2 LDG.E.U16 R55, desc[UR8][R14.64] ;  /* 0x000000080e37a981 */ /* 0x000162000c1e1500 */
[----:B------:R-:W-:-:S02]  /*23d0*/  PRMT R53, RZ, 0x7610, R53 ;  /* 0x00007610ff357816 */ /* 0x000fc40000000035 */
[----:B------:R-:W-:Y:S01]  /*23e0*/  ISETP.GE.AND P5, PT, R36, UR7, PT ;  /* 0x0000000724007c0c */ /* 0x000fe2000bfa6270 */
[----:B------:R1:W5:Y:S01]  /*23f0*/  @!P3 LDG.E.U16 R54, desc[UR8][R24.64] ;  /* 0x000000081836b981 */ /* 0x000362000c1e1500 */
[C---:B------:R-:W-:Y:S02]  /*2400*/  LOP3.LUT R26, R42.reuse, 0x3c, RZ, 0xfc, !PT ;  /* 0x0000003c2a1a7812 */ /* 0x040fe400078efcff */
[----:B------:R-:W-:Y:S01]  /*2410*/  LOP3.LUT R27, R42, 0x44, RZ, 0xfc, !PT ;  /* 0x000000442a1b7812 */ /* 0x000fe200078efcff */
[----:B0-----:R-:W-:Y:S01]  /*2420*/  IMAD.WIDE R14, R104, 0x2, R20 ;  /* 0x00000002680e7825 */ /* 0x001fe200078e0214 */
[----:B------:R-:W-:Y:S02]  /*2430*/  LOP3.LUT R36, R42, 0x4c, RZ, 0xfc, !PT ;  /* 0x0000004c2a247812 */ /* 0x000fe400078efcff */
[----:B------:R-:W-:Y:S02]  /*2440*/  ISETP.GE.AND P2, PT, R26, UR7, PT ;  /* 0x000000071a007c0c */ /* 0x000fe4000bf46270 */
[----:B------:R-:W-:Y:S01]  /*2450*/  ISETP.GE.AND P3, PT, R27, UR7, PT ;  /* 0x000000071b007c0c */ /* 0x000fe2000bf66270 */
[----:B------:R-:W5:Y:S01]  /*2460*/  @!P4 LDG.E.U16 R53, desc[UR8][R14.64] ;  /* 0x000000080e35c981 */ /* 0x000f62000c1e1500 */
[----:B------:R-:W-:Y:S01]  /*2470*/  PRMT R51, RZ, 0x7610, R51 ;  /* 0x00007610ff337816 */ /* 0x000fe20000000033 */
[----:B------:R-:W-:Y:S01]  /*2480*/  IMAD.WIDE R26, R108, 0x2, R20 ;  /* 0x000000026c1a7825 */ /* 0x000fe200078e0214 */
[----:B------:R-:W-:-:S02]  /*2490*/  ISETP.GE.AND P4, PT, R36, UR7, PT ;  /* 0x0000000724007c0c */ /* 0x000fc4000bf86270 */
[----:B------:R-:W-:Y:S01]  /*24a0*/  LOP3.LUT R36, R42, 0x58, RZ, 0xfc, !PT ;  /* 0x000000582a247812 */ /* 0x000fe200078efcff */
[----:B-1----:R-:W-:Y:S01]  /*24b0*/  IMAD.WIDE R24, R106, 0x2, R20 ;  /* 0x000000026a187825 */ /* 0x002fe200078e0214 */
[----:B------:R-:W-:Y:S01]  /*24c0*/  PRMT R52, RZ, 0x7610, R52 ;  /* 0x00007610ff347816 */ /* 0x000fe20000000034 */
[----:B------:R0:W5:Y:S01]  /*24d0*/  @!P1 LDG.E.U16 R51, desc[UR8][R26.64] ;  /* 0x000000081a339981 */ /* 0x000162000c1e1500 */
[----:B------:R-:W-:Y:S02]  /*24e0*/  ISETP.GE.AND P1, PT, R36, UR7, PT ;  /* 0x0000000724007c0c */ /* 0x000fe4000bf26270 */
[----:B------:R-:W-:Y:S02]  /*24f0*/  PRMT R48, RZ, 0x7610, R48 ;  /* 0x00007610ff307816 */ /* 0x000fe40000000030 */
[----:B------:R-:W-:Y:S01]  /*2500*/  LOP3.LUT R37, R42, 0x50, RZ, 0xfc, !PT ;  /* 0x000000502a257812 */ /* 0x000fe200078efcff */
[----:B------:R1:W5:Y:S01]  /*2510*/  @!P5 LDG.E.U16 R52, desc[UR8][R24.64] ;  /* 0x000000081834d981 */ /* 0x000362000c1e1500 */
[----:B------:R-:W-:Y:S01]  /*2520*/  PRMT R50, RZ, 0x7610, R50 ;  /* 0x00007610ff327816 */ /* 0x000fe20000000032 */
[----:B0-----:R-:W-:Y:S01]  /*2530*/  IMAD.WIDE R26, R115, 0x2, R20 ;  /* 0x00000002731a7825 */ /* 0x001fe200078e0214 */
[----:B------:R-:W-:-:S02]  /*2540*/  PRMT R49, RZ, 0x7610, R49 ;  /* 0x00007610ff317816 */ /* 0x000fc40000000031 */
[----:B------:R-:W-:Y:S01]  /*2550*/  ISETP.GE.AND P5, PT, R37, UR7, PT ;  /* 0x0000000725007c0c */ /* 0x000fe2000bfa6270 */
[----:B------:R-:W-:Y:S01]  /*2560*/  IMAD.WIDE R14, R111, 0x2, R20 ;  /* 0x000000026f0e7825 */ /* 0x000fe200078e0214 */
[----:B------:R0:W5:Y:S01]  /*2570*/  @!P4 LDG.E.U16 R48, desc[UR8][R26.64] ;  /* 0x000000081a30c981 */ /* 0x000162000c1e1500 */
[----:B------:R-:W-:Y:S02]  /*2580*/  PRMT R36, RZ, 0x7610, R36 ;  /* 0x00007610ff247816 */ /* 0x000fe40000000024 */
[--C-:B-1----:R-:W-:Y:S01]  /*2590*/  IMAD.WIDE R24, R113, 0x2, R20.reuse ;  /* 0x0000000271187825 */ /* 0x102fe200078e0214 */
[C---:B------:R-:W-:Y:S01]  /*25a0*/  LOP3.LUT R37, R42.reuse, 0x5c, RZ, 0xfc, !PT ;  /* 0x0000005c2a257812 */ /* 0x040fe200078efcff */
[----:B------:R1:W5:Y:S01]  /*25b0*/  @!P2 LDG.E.U16 R50, desc[UR8][R14.64] ;  /* 0x000000080e32a981 */ /* 0x000362000c1e1500 */
[----:B------:R-:W-:Y:S01]  /*25c0*/  LOP3.LUT R43, R42, 0x60, RZ, 0xfc, !PT ;  /* 0x000000602a2b7812 */ /* 0x000fe200078efcff */
[----:B0-----:R-:W-:Y:S02]  /*25d0*/  IMAD.WIDE R26, R118, 0x2, R20 ;  /* 0x00000002761a7825 */ /* 0x001fe400078e0214 */
[----:B------:R0:W5:Y:S01]  /*25e0*/  @!P3 LDG.E.U16 R49, desc[UR8][R24.64] ;  /* 0x000000081831b981 */ /* 0x000162000c1e1500 */
[----:B------:R-:W-:-:S02]  /*25f0*/  PRMT R47, RZ, 0x7610, R47 ;  /* 0x00007610ff2f7816 */ /* 0x000fc4000000002f */
[----:B------:R-:W-:Y:S01]  /*2600*/  ISETP.GE.AND P2, PT, R37, UR7, PT ;  /* 0x0000000725007c0c */ /* 0x000fe2000bf46270 */
[----:B------:R2:W5:Y:S01]  /*2610*/  @!P1 LDG.E.U16 R36, desc[UR8][R26.64] ;  /* 0x000000081a249981 */ /* 0x000562000c1e1500 */
[----:B------:R-:W-:Y:S01]  /*2620*/  ISETP.GE.AND P4, PT, R43, UR7, PT ;  /* 0x000000072b007c0c */ /* 0x000fe2000bf86270 */
[----:B-1----:R-:W-:Y:S01]  /*2630*/  IMAD.WIDE R14, R116, 0x2, R20 ;  /* 0x00000002740e7825 */ /* 0x002fe200078e0214 */
[----:B------:R-:W-:-:S03]  /*2640*/  PRMT R37, RZ, 0x7610, R37 ;  /* 0x00007610ff257816 */ /* 0x000fc60000000025 */
[----:B0-----:R-:W-:Y:S01]  /*2650*/  IMAD.WIDE R24, R117, 0x2, R20 ;  /* 0x0000000275187825 */ /* 0x001fe200078e0214 */
[C---:B------:R-:W-:Y:S02]  /*2660*/  LOP3.LUT R44, R42.reuse, 0x64, RZ, 0xfc, !PT ;  /* 0x000000642a2c7812 */ /* 0x040fe400078efcff */
[----:B------:R0:W5:Y:S01]  /*2670*/  @!P5 LDG.E.U16 R37, desc[UR8][R14.64] ;  /* 0x000000080e25d981 */ /* 0x000162000c1e1500 */
[----:B--2---:R-:W-:Y:S02]  /*2680*/  LOP3.LUT R26, R42, 0x68, RZ, 0xfc, !PT ;  /* 0x000000682a1a7812 */ /* 0x004fe400078efcff */
[----:B------:R-:W-:Y:S01]  /*2690*/  ISETP.GE.AND P3, PT, R44, UR7, PT ;  /* 0x000000072c007c0c */ /* 0x000fe2000bf66270 */
[----:B------:R1:W2:Y:S01]  /*26a0*/  @!P0 LDG.E.U16 R47, desc[UR8][R24.64] ;  /* 0x00000008182f8981 */ /* 0x0002a2000c1e1500 */
[----:B------:R-:W-:Y:S02]  /*26b0*/  ISETP.GE.AND P0, PT, R26, UR7, PT ;  /* 0x000000071a007c0c */ /* 0x000fe4000bf06270 */
[----:B------:R-:W-:-:S02]  /*26c0*/  PRMT R46, RZ, 0x7610, R46 ;  /* 0x00007610ff2e7816 */ /* 0x000fc4000000002e */
[----:B------:R-:W-:Y:S01]  /*26d0*/  PRMT R72, RZ, 0x7610, R72 ;  /* 0x00007610ff487816 */ /* 0x000fe20000000048 */
[----:B0-----:R-:W-:Y:S01]  /*26e0*/  IMAD.WIDE R14, R119, 0x2, R20 ;  /* 0x00000002770e7825 */ /* 0x001fe200078e0214 */
[----:B------:R-:W-:-:S03]  /*26f0*/  LOP3.LUT R27, R42, 0x6c, RZ, 0xfc, !PT ;  /* 0x0000006c2a1b7812 */ /* 0x000fc600078efcff */
[----:B-1----:R-:W-:Y:S01]  /*2700*/  IMAD.WIDE R24, R120, 0x2, R20 ;  /* 0x0000000278187825 */ /* 0x002fe200078e0214 */
[----:B------:R-:W-:Y:S01]  /*2710*/  ISETP.GE.AND P1, PT, R27, UR7, PT ;  /* 0x000000071b007c0c */ /* 0x000fe2000bf26270 */
[----:B------:R0:W2:Y:S01]  /*2720*/  @!P2 LDG.E.U16 R46, desc[UR8][R14.64] ;  /* 0x000000080e2ea981 */ /* 0x0000a2000c1e1500 */
[----:B------:R-:W-:Y:S02]  /*2730*/  PRMT R45, RZ, 0x7610, R45 ;  /* 0x00007610ff2d7816 */ /* 0x000fe4000000002d */
[----:B------:R-:W-:Y:S01]  /*2740*/  PRMT R71, RZ, 0x7610, R71 ;  /* 0x00007610ff477816 */ /* 0x000fe20000000047 */
[----:B------:R1:W2:Y:S01]  /*2750*/  @!P4 LDG.E.U16 R72, desc[UR8][R24.64] ;  /* 0x000000081848c981 */ /* 0x0002a2000c1e1500 */
[----:B------:R-:W-:Y:S01]  /*2760*/  LOP3.LUT R26, R42, 0x70, RZ, 0xfc, !PT ;  /* 0x000000702a1a7812 */ /* 0x000fe200078efcff */
[----:B0-----:R-:W-:-:S04]  /*2770*/  IMAD.WIDE R14, R121, 0x2, R20 ;  /* 0x00000002790e7825 */ /* 0x001fc800078e0214 */
[----:B-1----:R-:W-:Y:S01]  /*2780*/  IMAD.WIDE R24, R122, 0x2, R20 ;  /* 0x000000027a187825 */ /* 0x002fe200078e0214 */
[----:B------:R-:W-:Y:S01]  /*2790*/  ISETP.GE.AND P2, PT, R26, UR7, PT ;  /* 0x000000071a007c0c */ /* 0x000fe2000bf46270 */
[----:B------:R0:W2:Y:S01]  /*27a0*/  @!P3 LDG.E.U16 R45, desc[UR8][R14.64] ;  /* 0x000000080e2db981 */ /* 0x0000a2000c1e1500 */
[----:B------:R-:W-:-:S03]  /*27b0*/  PRMT R44, RZ, 0x7610, R44 ;  /* 0x00007610ff2c7816 */ /* 0x000fc6000000002c */
[----:B------:R1:W2:Y:S01]  /*27c0*/  @!P0 LDG.E.U16 R71, desc[UR8][R24.64] ;  /* 0x0000000818478981 */ /* 0x0002a2000c1e1500 */
[----:B------:R-:W-:Y:S01]  /*27d0*/  PRMT R70, RZ, 0x7610, R70 ;  /* 0x00007610ff467816 */ /* 0x000fe20000000046 */
[----:B0-----:R-:W-:Y:S01]  /*27e0*/  IMAD.WIDE R14, R123, 0x2, R20 ;  /* 0x000000027b0e7825 */ /* 0x001fe200078e0214 */
[----:B-1----:R-:W-:-:S04]  /*27f0*/  LOP3.LUT R24, R42, 0x74, RZ, 0xfc, !PT ;  /* 0x000000742a187812 */ /* 0x002fc800078efcff */
[----:B------:R0:W2:Y:S01]  /*2800*/  @!P1 LDG.E.U16 R44, desc[UR8][R14.64] ;  /* 0x000000080e2c9981 */ /* 0x0000a2000c1e1500 */
[----:B------:R-:W-:Y:S02]  /*2810*/  ISETP.GE.AND P0, PT, R24, UR7, PT ;  /* 0x0000000718007c0c */ /* 0x000fe4000bf06270 */
[----:B------:R-:W-:Y:S01]  /*2820*/  LOP3.LUT R24, R42, 0x78, RZ, 0xfc, !PT ;  /* 0x000000782a187812 */ /* 0x000fe200078efcff */
[----:B0-----:R-:W-:-:S03]  /*2830*/  IMAD.WIDE R14, R124, 0x2, R20 ;  /* 0x000000027c0e7825 */ /* 0x001fc600078e0214 */
[----:B------:R-:W-:Y:S02]  /*2840*/  ISETP.GE.AND P1, PT, R24, UR7, PT ;  /* 0x0000000718007c0c */ /* 0x000fe4000bf26270 */
[----:B------:R-:W-:Y:S01]  /*2850*/  PRMT R43, RZ, 0x7610, R43 ;  /* 0x00007610ff2b7816 */ /* 0x000fe2000000002b */
[----:B------:R0:W2:Y:S01]  /*2860*/  @!P2 LDG.E.U16 R70, desc[UR8][R14.64] ;  /* 0x000000080e46a981 */ /* 0x0000a2000c1e1500 */
[----:B------:R-:W-:Y:S02]  /*2870*/  LOP3.LUT R42, R42, 0x7c, RZ, 0xfc, !PT ;  /* 0x0000007c2a2a7812 */ /* 0x000fe400078efcff */
[----:B------:R-:W-:Y:S01]  /*2880*/  PRMT R69, RZ, 0x7610, R69 ;  /* 0x00007610ff457816 */ /* 0x000fe20000000045 */
[----:B0-----:R-:W-:-:S05]  /*2890*/  IMAD.WIDE R14, R125, 0x2, R20 ;  /* 0x000000027d0e7825 */ /* 0x001fca00078e0214 */
[----:B------:R0:W2:Y:S01]  /*28a0*/  @!P0 LDG.E.U16 R43, desc[UR8][R14.64] ;  /* 0x000000080e2b8981 */ /* 0x0000a2000c1e1500 */
[----:B------:R-:W-:Y:S01]  /*28b0*/  ISETP.GE.AND P0, PT, R42, UR7, PT ;  /* 0x000000072a007c0c */ /* 0x000fe2000bf06270 */
[----:B0-----:R-:W-:-:S05]  /*28c0*/  IMAD.WIDE R14, R78, 0x2, R20 ;  /* 0x000000024e0e7825 */ /* 0x001fca00078e0214 */
[----:B------:R0:W2:Y:S01]  /*28d0*/  @!P1 LDG.E.U16 R69, desc[UR8][R14.64] ;  /* 0x000000080e459981 */ /* 0x0000a2000c1e1500 */
[----:B------:R-:W-:Y:S02]  /*28e0*/  PRMT R42, RZ, 0x7610, R42 ;  /* 0x00007610ff2a7816 */ /* 0x000fe4000000002a */
[----:B0-----:R-:W-:-:S04]  /*28f0*/  LOP3.LUT R14, R75, 0x7f, RZ, 0xc0, !PT ;  /* 0x0000007f4b0e7812 */ /* 0x001fc800078ec0ff */
[----:B------:R-:W-:Y:S01]  /*2900*/  ISETP.GE.AND P1, PT, R14, UR7, PT ;  /* 0x000000070e007c0c */ /* 0x000fe2000bf26270 */
[----:B---3--:R-:W-:-:S05]  /*2910*/  IMAD.WIDE R14, R73, 0x2, R20 ;  /* 0x00000002490e7825 */ /* 0x008fca00078e0214 */
[----:B------:R0:W3:Y:S01]  /*2920*/  @!P0 LDG.E.U16 R42, desc[UR8][R14.64] ;  /* 0x000000080e2a8981 */ /* 0x0000e2000c1e1500 */
[-C--:B------:R-:W-:Y:S01]  /*2930*/  LOP3.LUT R85, R85, R84.reuse, RZ, 0x3c, !PT ;  /* 0x0000005455557212 */ /* 0x080fe200078e3cff */
[----:B------:R-:W-:Y:S02]  /*2940*/  IMAD.MOV.U32 R26, RZ, RZ, R41 ;  /* 0x000000ffff1a7224 */ /* 0x000fe400078e0029 */
[----:B------:R-:W-:Y:S01]  /*2950*/  IMAD.MOV.U32 R27, RZ, RZ, R39 ;  /* 0x000000ffff1b7224 */ /* 0x000fe200078e0027 */
[C---:B------:R-:W-:Y:S02]  /*2960*/  LOP3.LUT R84, R85.reuse, R84, RZ, 0x3c, !PT ;  /* 0x0000005455547212 */ /* 0x040fe400078e3cff */
[----:B------:R-:W-:Y:S02]  /*2970*/  PRMT R41, RZ, 0x7610, R41 ;  /* 0x00007610ff297816 */ /* 0x000fe40000000029 */
[----:B------:R-:W-:Y:S01]  /*2980*/  LOP3.LUT R85, R85, R84, RZ, 0x3c, !PT ;  /* 0x0000005455557212 */ /* 0x000fe200078e3cff */
[----:B0-----:R-:W-:Y:S01]  /*2990*/  IMAD.WIDE R14, R2, 0x2, R26 ;  /* 0x00000002020e7825 */ /* 0x001fe200078e021a */
[----:B------:R-:W-:Y:S01]  /*29a0*/  BAR.SYNC.DEFER_BLOCKING 0x0 ;  /* 0x0000000000007b1d */ /* 0x000fe20000010000 */
[----:B------:R-:W-:-:S02]  /*29b0*/  PRMT R39, RZ, 0x7610, R39 ;  /* 0x00007610ff277816 */ /* 0x000fc40000000027 */
[----:B------:R-:W-:Y:S02]  /*29c0*/  IMAD.MOV.U32 R24, RZ, RZ, R3 ;  /* 0x000000ffff187224 */ /* 0x000fe400078e0003 */
[----:B------:R-:W-:-:S03]  /*29d0*/  IMAD.MOV.U32 R25, RZ, RZ, R40 ;  /* 0x000000ffff197224 */ /* 0x000fc600078e0028 */
[----:B------:R-:W0:Y:S01]  /*29e0*/  S2UR UR6, SR_CgaCtaId ;  /* 0x00000000000679c3 */ /* 0x000e220000008800 */
[----:B------:R-:W-:Y:S02]  /*29f0*/  PRMT R40, RZ, 0x7610, R40 ;  /* 0x00007610ff287816 */ /* 0x000fe40000000028 */
[-C--:B------:R-:W-:Y:S02]  /*2a00*/  LOP3.LUT R31, R31, R30.reuse, RZ, 0x3c, !PT ;  /* 0x0000001e1f1f7212 */ /* 0x080fe400078e3cff */
[C---:B------:R-:W-:Y:S02]  /*2a10*/  LOP3.LUT R78, R75.reuse, 0x7, RZ, 0xc0, !PT ;  /* 0x000000074b4e7812 */ /* 0x040fe400078ec0ff */
[----:B------:R-:W-:Y:S01]  /*2a20*/  LOP3.LUT R73, R75, 0x180, RZ, 0xc0, !PT ;  /* 0x000001804b497812 */ /* 0x000fe200078ec0ff */
[----:B------:R1:W3:Y:S01]  /*2a30*/  @!P1 LDG.E.U16 R41, desc[UR8][R14.64] ;  /* 0x000000080e299981 */ /* 0x0002e2000c1e1500 */
[----:B------:R-:W-:Y:S01]  /*2a40*/  LOP3.LUT R30, R31, R30, RZ, 0x3c, !PT ;  /* 0x0000001e1f1e7212 */ /* 0x000fe200078e3cff */
[----:B-1----:R-:W-:-:S05]  /*2a50*/  IMAD.WIDE R14, R2, 0x2, R84 ;  /* 0x00000002020e7825 */ /* 0x002fca00078e0254 */
[----:B------:R1:W3:Y:S01]  /*2a60*/  @!P1 LDG.E.U16 R39, desc[UR8][R14.64] ;  /* 0x000000080e279981 */ /* 0x0002e2000c1e1500 */
[----:B------:R-:W-:Y:S01]  /*2a70*/  IMAD.SHL.U32 R3, R75, 0x2, RZ ;  /* 0x000000024b037824 */ /* 0x000fe200078e00ff */
[----:B------:R-:W-:Y:S01]  /*2a80*/  SHF.R.U32.HI R73, RZ, 0x3, R73 ;  /* 0x00000003ff497819 */ /* 0x000fe20000011649 */
[----:B-1----:R-:W-:Y:S01]  /*2a90*/  IMAD.WIDE R14, R2, 0x2, R24 ;  /* 0x00000002020e7825 */ /* 0x002fe200078e0218 */
[----:B------:R-:W-:-:S04]  /*2aa0*/  LOP3.LUT R31, R31, R30, RZ, 0x3c, !PT ;  /* 0x0000001e1f1f7212 */ /* 0x000fc800078e3cff */
[----:B------:R1:W3:Y:S01]  /*2ab0*/  @!P1 LDG.E.U16 R40, desc[UR8][R14.64] ;  /* 0x000000080e289981 */ /* 0x0002e2000c1e1500 */
[----:B------:R-:W-:Y:S01]  /*2ac0*/  LOP3.LUT R73, R73, 0x3fe, R3, 0x78, !PT ;  /* 0x000003fe49497812 */ /* 0x000fe200078e7803 */
[----:B------:R-:W-:Y:S01]  /*2ad0*/  IMAD.SHL.U32 R75, R75, 0x40, RZ ;  /* 0x000000404b4b7824 */ /* 0x000fe200078e00ff */
[----:B------:R-:W-:Y:S02]  /*2ae0*/  PRMT R74, RZ, 0x7610, R74 ;  /* 0x00007610ff4a7816 */ /* 0x000fe4000000004a */
[----:B------:R-:W-:Y:S01]  /*2af0*/  LOP3.LUT R19, R19, R18, RZ, 0x3c, !PT ;  /* 0x0000001213137212 */ /* 0x000fe200078e3cff */
[----:B-1----:R-:W-:-:S03]  /*2b00*/  IMAD.SHL.U32 R14, R78, 0x10, RZ ;  /* 0x000000104e0e7824 */ /* 0x002fc600078e00ff */
[----:B------:R-:W-:Y:S02]  /*2b10*/  LOP3.LUT R18, R19, R18, RZ, 0x3c, !PT ;  /* 0x0000001213127212 */ /* 0x000fe400078e3cff */
[----:B------:R-:W-:Y:S01]  /*2b20*/  LOP3.LUT R3, R14, 0x30, R3, 0x78, !PT ;  /* 0x000000300e037812 */ /* 0x000fe200078e7803 */
[----:B------:R-:W-:Y:S01]  /*2b30*/  IMAD.WIDE R14, R2, 0x2, R30 ;  /* 0x00000002020e7825 */ /* 0x000fe200078e021e */
[----:B------:R-:W-:Y:S01]  /*2b40*/  UMOV UR4, 0x400 ;  /* 0x0000040000047882 */ /* 0x000fe20000000000 */
[----:B------:R-:W-:Y:S02]  /*2b50*/  LOP3.LUT R29, R29, R28, RZ, 0x3c, !PT ;  /* 0x0000001c1d1d7212 */ /* 0x000fe400078e3cff */
[--C-:B------:R-:W-:Y:S01]  /*2b60*/  LOP3.LUT R3, R3, 0x1800, R75.reuse, 0xf8, !PT ;  /* 0x0000180003037812 */ /* 0x100fe200078ef84b */
[----:B------:R1:W3:Y:S01]  /*2b70*/  @!P1 LDG.E.U16 R74, desc[UR8][R14.64] ;  /* 0x000000080e4a9981 */ /* 0x0002e2000c1e1500 */
[----:B------:R-:W-:Y:S01]  /*2b80*/  PRMT R75, RZ, 0x7610, R75 ;  /* 0x00007610ff4b7816 */ /* 0x000fe2000000004b */
[----:B------:R-:W-:Y:S01]  /*2b90*/  IMAD.SHL.U32 R78, R78, 0x100, RZ ;  /* 0x000001004e4e7824 */ /* 0x000fe200078e00ff */
[----:B0-----:R-:W-:Y:S01]  /*2ba0*/  ULEA UR4, UR6, UR4, 0x18 ;  /* 0x0000000406047291 */ /* 0x001fe2000f8ec0ff */
[----:B------:R-:W-:-:S02]  /*2bb0*/  LOP3.LUT R19, R19, R18, RZ, 0x3c, !PT ;  /* 0x0000001213137212 */ /* 0x000fc400078e3cff */
[----:B------:R-:W-:Y:S01]  /*2bc0*/  LOP3.LUT R28, R29, R28, RZ, 0x3c, !PT ;  /* 0x0000001c1d1c7212 */ /* 0x000fe200078e3cff */
[----:B-1----:R-:W-:Y:S01]  /*2bd0*/  IMAD.WIDE R14, R2, 0x2, R22 ;  /* 0x00000002020e7825 */ /* 0x002fe200078e0216 */
[----:B------:R-:W-:Y:S02]  /*2be0*/  LOP3.LUT R3, R3, R78, RZ, 0xfc, !PT ;  /* 0x0000004e03037212 */ /* 0x000fe400078efcff */
[----:B------:R-:W-:Y:S02]  /*2bf0*/  PRMT R78, RZ, 0x7610, R78 ;  /* 0x00007610ff4e7816 */ /* 0x000fe4000000004e */
[----:B------:R0:W3:Y:S01]  /*2c00*/  @!P1 LDG.E.U16 R75, desc[UR8][R14.64] ;  /* 0x000000080e4b9981 */ /* 0x0000e2000c1e1500 */
[----:B------:R-:W-:-:S03]  /*2c10*/  LOP3.LUT R29, R29, R28, RZ, 0x3c, !PT ;  /* 0x0000001c1d1d7212 */ /* 0x000fc600078e3cff */
[----:B----4-:R1:W-:Y:S01]  /*2c20*/  STS.U16 [R73+UR4], R79 ;  /* 0x0000004f49007988 */ /* 0x0103e20008000404 */
[----:B0-----:R-:W-:Y:S01]  /*2c30*/  IMAD.WIDE R14, R2, 0x2, R18 ;  /* 0x00000002020e7825 */ /* 0x001fe200078e0212 */
[----:B-1----:R-:W-:-:S04]  /*2c40*/  PRMT R79, RZ, 0x7610, R79 ;  /* 0x00007610ff4f7816 */ /* 0x002fc8000000004f */
[----:B------:R0:W4:Y:S04]  /*2c50*/  @!P1 LDG.E.U16 R78, desc[UR8][R14.64] ;  /* 0x000000080e4e9981 */ /* 0x000128000c1e1500 */
[----:B-----5:R1:W-:Y:S01]  /*2c60*/  STS.U16 [R73+UR4+0x800], R93 ;  /* 0x0008005d49007988 */ /* 0x0203e20008000404 */
[----:B0-----:R-:W-:Y:S01]  /*2c70*/  IMAD.WIDE R14, R2, 0x2, R28 ;  /* 0x00000002020e7825 */ /* 0x001fe200078e021c */
[----:B-1----:R-:W-:-:S04]  /*2c80*/  PRMT R93, RZ, 0x7610, R93 ;  /* 0x00007610ff5d7816 */ /* 0x002fc8000000005d */
[----:B------:R0:W5:Y:S01]  /*2c90*/  @!P1 LDG.E.U16 R79, desc[UR8][R14.64] ;  /* 0x000000080e4f9981 */ /* 0x000162000c1e1500 */
[----:B------:R-:W-:Y:S01]  /*2ca0*/  LOP3.LUT R5, R5, R4, RZ, 0x3c, !PT ;  /* 0x0000000405057212 */ /* 0x000fe200078e3cff */
[----:B0-----:R-:W-:-:S03]  /*2cb0*/  IMAD.WIDE R14, R2, 0x2, R16 ;  /* 0x00000002020e7825 */ /* 0x001fc600078e0210 */
[----:B------:R-:W-:Y:S01]  /*2cc0*/  LOP3.LUT R4, R5, R4, RZ, 0x3c, !PT ;  /* 0x0000000405047212 */ /* 0x000fe200078e3cff */
[----:B------:R0:W-:Y:S04]  /*2cd0*/  STS.U16 [R73+UR4+0x1000], R92 ;  /* 0x0010005c49007988 */ /* 0x0001e80008000404 */
[----:B------:R1:W4:Y:S01]  /*2ce0*/  @!P1 LDG.E.U16 R93, desc[UR8][R14.64] ;  /* 0x000000080e5d9981 */ /* 0x000322000c1e1500 */
[----:B------:R-:W-:Y:S02]  /*2cf0*/  LOP3.LUT R13, R13, R12, RZ, 0x3c, !PT ;  /* 0x0000000c0d0d7212 */ /* 0x000fe400078e3cff */
[----:B------:R-:W-:Y:S02]  /*2d00*/  LOP3.LUT R5, R5, R4, RZ, 0x3c, !PT ;  /* 0x0000000405057212 */ /* 0x000fe400078e3cff */
[----:B0-----:R-:W-:Y:S01]  /*2d10*/  PRMT R92, RZ, 0x7610, R92 ;  /* 0x00007610ff5c7816 */ /* 0x001fe2000000005c */
[----:B-1----:R-:W-:-:S02]  /*2d20*/  IMAD.MOV.U32 R14, RZ, RZ, R77 ;  /* 0x000000ffff0e7224 */ /* 0x002fc400078e004d */
[----:B------:R-:W-:Y:S01]  /*2d30*/  IMAD.MOV.U32 R15, RZ, RZ, R76 ;  /* 0x000000ffff0f7224 */ /* 0x000fe200078e004c */
[C---:B------:R-:W-:Y:S01]  /*2d40*/  LOP3.LUT R12, R13.reuse, R12, RZ, 0x3c, !PT ;  /* 0x0000000c0d0c7212 */ /* 0x040fe200078e3cff */
[C---:B------:R-:W-:Y:S01]  /*2d50*/  IMAD.WIDE R76, R2.reuse, 0x2, R14 ;  /* 0x00000002024c7825 */ /* 0x040fe200078e020e */
[----:B------:R0:W-:Y:S02]  /*2d60*/  STS.U16 [R73+UR4+0x1800], R91 ;  /* 0x0018005b49007988 */ /* 0x0001e40008000404 */
[----:B------:R-:W-:Y:S02]  /*2d70*/  LOP3.LUT R13, R13, R12, RZ, 0x3c, !PT ;  /* 0x0000000c0d0d7212 */ /* 0x000fe400078e3cff */
[----:B------:R1:W4:Y:S01]  /*2d80*/  @!P1 LDG.E.U16 R92, desc[UR8][R76.64] ;  /* 0x000000084c5c9981 */ /* 0x000322000c1e1500 */
[----:B0-----:R-:W-:Y:S01]  /*2d90*/  PRMT R91, RZ, 0x7610, R91 ;  /* 0x00007610ff5b7816 */ /* 0x001fe2000000005b */
[----:B-1----:R-:W-:Y:S02]  /*2da0*/  IMAD.WIDE R76, R2, 0x2, R4 ;  /* 0x00000002024c7825 */ /* 0x002fe400078e0204 */
[----:B------:R0:W-:Y:S01]  /*2db0*/  STS.U16 [R73+UR4+0x2000], R90 ;  /* 0x0020005a49007988 */ /* 0x0001e20008000404 */
[----:B------:R-:W-:-:S03]  /*2dc0*/  LOP3.LUT R9, R9, R8, RZ, 0x3c, !PT ;  /* 0x0000000809097212 */ /* 0x000fc600078e3cff */
[----:B------:R1:W4:Y:S01]  /*2dd0*/  @!P1 LDG.E.U16 R91, desc[UR8][R76.64] ;  /* 0x000000084c5b9981 */ /* 0x000322000c1e1500 */
[----:B------:R-:W-:Y:S02]  /*2de0*/  LOP3.LUT R8, R9, R8, RZ, 0x3c, !PT ;  /* 0x0000000809087212 */ /* 0x000fe400078e3cff */
[----:B0-----:R-:W-:Y:S01]  /*2df0*/  PRMT R90, RZ, 0x7610, R90 ;  /* 0x00007610ff5a7816 */ /* 0x001fe2000000005a */
[----:B-1----:R-:W-:Y:S01]  /*2e00*/  IMAD.WIDE R76, R2, 0x2, R12 ;  /* 0x00000002024c7825 */ /* 0x002fe200078e020c */
[----:B------:R-:W-:Y:S02]  /*2e10*/  PRMT R110, RZ, 0x7610, R110 ;  /* 0x00007610ff6e7816 */ /* 0x000fe4000000006e */
[----:B------:R-:W-:Y:S02]  /*2e20*/  LOP3.LUT R7, R7, R6, RZ, 0x3c, !PT ;  /* 0x0000000607077212 */ /* 0x000fe400078e3cff */
[----:B------:R0:W4:Y:S01]  /*2e30*/  @!P1 LDG.E.U16 R90, desc[UR8][R76.64] ;  /* 0x000000084c5a9981 */ /* 0x000122000c1e1500 */
[----:B------:R-:W-:-:S02]  /*2e40*/  LOP3.LUT R9, R9, R8, RZ, 0x3c, !PT ;  /* 0x0000000809097212 */ /* 0x000fc400078e3cff */
[----:B------:R-:W-:Y:S01]  /*2e50*/  LOP3.LUT R6, R7, R6, RZ, 0x3c, !PT ;  /* 0x0000000607067212 */ /* 0x000fe200078e3cff */
[----:B------:R1:W-:Y:S01]  /*2e60*/  STS.U16 [R73+UR4+0x3000], R83 ;  /* 0x0030005349007988 */ /* 0x0003e20008000404 */
[----:B------:R-:W-:Y:S01]  /*2e70*/  LOP3.LUT R87, R87, R86, RZ, 0x3c, !PT ;  /* 0x0000005657577212 */ /* 0x000fe200078e3cff */
[----:B0-----:R-:W-:Y:S01]  /*2e80*/  IMAD.WIDE R76, R2, 0x2, R10 ;  /* 0x00000002024c7825 */ /* 0x001fe200078e020a */
[----:B------:R-:W-:Y:S02]  /*2e90*/  LOP3.LUT R7, R7, R6, RZ, 0x3c, !PT ;  /* 0x0000000607077212 */ /* 0x000fe400078e3cff */
[----:B-1----:R-:W-:Y:S02]  /*2ea0*/  PRMT R83, RZ, 0x7610, R83 ;  /* 0x00007610ff537816 */ /* 0x002fe40000000053 */
[----:B------:R0:W4:Y:S01]  /*2eb0*/  @!P1 LDG.E.U16 R110, desc[UR8][R76.64] ;  /* 0x000000084c6e9981 */ /* 0x000122000c1e1500 */
[----:B------:R-:W-:-:S03]  /*2ec0*/  LOP3.LUT R86, R87, R86, RZ, 0x3c, !PT ;  /* 0x0000005657567212 */ /* 0x000fc600078e3cff */
[----:B------:R1:W-:Y:S01]  /*2ed0*/  STS.U16 [R73+UR4+0x3800], R82 ;  /* 0x0038005249007988 */ /* 0x0003e20008000404 */
[C---:B0-----:R-:W-:Y:S01]  /*2ee0*/  IMAD.WIDE R76, R2.reuse, 0x2, R8 ;  /* 0x00000002024c7825 */ /* 0x041fe200078e0208 */
[----:B------:R-:W-:Y:S02]  /*2ef0*/  LOP3.LUT R87, R87, R86, RZ, 0x3c, !PT ;  /* 0x0000005657577212 */ /* 0x000fe400078e3cff */
[----:B-1----:R-:W-:Y:S02]  /*2f00*/  PRMT R82, RZ, 0x7610, R82 ;  /* 0x00007610ff527816 */ /* 0x002fe40000000052 */
[----:B------:R0:W4:Y:S04]  /*2f10*/  @!P1 LDG.E.U16 R83, desc[UR8][R76.64] ;  /* 0x000000084c539981 */ /* 0x000128000c1e1500 */
[----:B------:R1:W-:Y:S01]  /*2f20*/  STS.U16 [R73+UR4+0x4000], R81 ;  /* 0x0040005149007988 */ /* 0x0003e20008000404 */
[----:B0-----:R-:W-:-:S03]  /*2f30*/  IMAD.WIDE R76, R2, 0x2, R6 ;  /* 0x00000002024c7825 */ /* 0x001fc600078e0206 */
[----:B------:R0:W-:Y:S01]  /*2f40*/  STS.U16 [R73+UR4+0x2800], R89 ;  /* 0x0028005949007988 */ /* 0x0001e20008000404 */
[----:B-1----:R-:W-:-:S03]  /*2f50*/  PRMT R81, RZ, 0x7610, R81 ;  /* 0x00007610ff517816 */ /* 0x002fc60000000051 */
[----:B------:R1:W4:Y:S01]  /*2f60*/  @!P1 LDG.E.U16 R82, desc[UR8][R76.64] ;  /* 0x000000084c529981 */ /* 0x000322000c1e1500 */
[----:B0-----:R-:W-:Y:S02]  /*2f70*/  IMAD.MOV.U32 R89, RZ, RZ, R88 ;  /* 0x000000ffff597224 */ /* 0x001fe400078e0058 */
[----:B------:R-:W-:Y:S02]  /*2f80*/  IMAD.MOV.U32 R88, RZ, RZ, R94 ;  /* 0x000000ffff587224 */ /* 0x000fe400078e005e */
[C---:B-1----:R-:W-:Y:S01]  /*2f90*/  IMAD.WIDE R76, R2.reuse, 0x2, R86 ;  /* 0x00000002024c7825 */ /* 0x042fe200078e0256 */
[----:B------:R0:W-:Y:S04]  /*2fa0*/  STS.U16 [R73+UR4+0x4800], R80 ;  /* 0x0048005049007988 */ /* 0x0001e80008000404 */
[----:B------:R1:W4:Y:S01]  /*2fb0*/  @!P1 LDG.E.U16 R81, desc[UR8][R76.64] ;  /* 0x000000084c519981 */ /* 0x000322000c1e1500 */
[----:B0-----:R-:W-:Y:S01]  /*2fc0*/  PRMT R80, RZ, 0x7610, R80 ;  /* 0x00007610ff507816 */ /* 0x001fe20000000050 */
[----:B-1----:R-:W-:-:S05]  /*2fd0*/  IMAD.WIDE R76, R2, 0x2, R88 ;  /* 0x00000002024c7825 */ /* 0x002fca00078e0258 */
[----:B------:R-:W4:Y:S01]  /*2fe0*/  @!P1 LDG.E.U16 R80, desc[UR8][R76.64] ;  /* 0x000000084c509981 */ /* 0x000f22000c1e1500 */
[----:B------:R-:W-:-:S03]  /*2ff0*/  LOP3.LUT R94, R73, 0x40, RZ, 0x3c, !PT ;  /* 0x00000040495e7812 */ /* 0x000fc600078e3cff */
[----:B------:R-:W-:Y:S04]  /*3000*/  STS.U16 [R73+UR4+0x5000], R37 ;  /* 0x0050002549007988 */ /* 0x000fe80008000404 */
[----:B------:R-:W-:Y:S04]  /*3010*/  STS.U16 [R73+UR4+0x5800], R36 ;  /* 0x0058002449007988 */ /* 0x000fe80008000404 */
[----:B--2---:R-:W-:Y:S04]  /*3020*/  STS.U16 [R73+UR4+0x6000], R72 ;  /* 0x0060004849007988 */ /* 0x004fe80008000404 */
[----:B------:R-:W-:Y:S04]  /*3030*/  STS.U16 [R73+UR4+0x6800], R71 ;  /* 0x0068004749007988 */ /* 0x000fe80008000404 */
        /* <DEDUP_REMOVED lines=17> */
[----:B---3--:R-:W-:Y:S04]  /*3150*/  STS.U16 [R94+UR4+0x7c00], R42 ;  /* 0x007c002a5e007988 */ /* 0x008fe80008000404 */
[----:B------:R-:W-:Y:S04]  /*3160*/  STS.U16 [R73+UR4+0x8000], R41 ;  /* 0x0080002949007988 */ /* 0x000fe80008000404 */
[----:B------:R-:W-:Y:S04]  /*3170*/  STS.U16 [R73+UR4+0x8800], R40 ;  /* 0x0088002849007988 */ /* 0x000fe80008000404 */
[----:B------:R-:W-:Y:S04]  /*3180*/  STS.U16 [R73+UR4+0x9000], R75 ;  /* 0x0090004b49007988 */ /* 0x000fe80008000404 */
[----:B-----5:R-:W-:Y:S04]  /*3190*/  STS.U16 [R73+UR4+0x9800], R79 ;  /* 0x0098004f49007988 */ /* 0x020fe80008000404 */
[----:B----4-:R0:W-:Y:S02]  /*31a0*/  STS.U16 [R73+UR4+0xa000], R92 ;  /* 0x00a0005c49007988 */ /* 0x0101e40008000404 */
[----:B0-----:R-:W0:Y:S02]  /*31b0*/  LDC R92, c[0x0][0x3a8] ;  /* 0x0000ea00ff5c7b82 */ /* 0x001e240000000800 */
[----:B------:R1:W-:Y:S04]  /*31c0*/  STS.U16 [R73+UR4+0xa800], R90 ;  /* 0x00a8005a49007988 */ /* 0x0003e80008000404 */
        /* <DEDUP_REMOVED lines=9> */
[----:B------:R-:W-:Y:S01]  /*3260*/  STS.U16 [R94+UR4+0xbc00], R80 ;  /* 0x00bc00505e007988 */ /* 0x000fe20008000404 */
[----:B------:R-:W-:Y:S06]  /*3270*/  BAR.SYNC.DEFER_BLOCKING 0x0 ;  /* 0x0000000000007b1d */ /* 0x000fec0000010000 */
[----:B------:R-:W-:Y:S04]  /*3280*/  LDSM.16.MT88.4 R68, [R0] ;  /* 0x000000000044783b */ /* 0x000fe80000004200 */
[----:B------:R-:W2:Y:S04]  /*3290*/  LDSM.16.M88.4 R36, [R3+UR4+0x8000] ;  /* 0x008000040324783b */ /* 0x000ea80008000200 */
[----:B------:R-:W3:Y:S04]  /*32a0*/  LDSM.16.M88.4 R40, [R3+UR4+0xa000] ;  /* 0x00a000040328783b */ /* 0x000ee80008000200 */
[----:B------:R-:W4:Y:S04]  /*32b0*/  LDSM.16.MT88.4 R44, [R0+0x80] ;  /* 0x00008000002c783b */ /* 0x000f280000004200 */
[----:B------:R-:W5:Y:S04]  /*32c0*/  LDSM.16.MT88.4 R48, [R0+0x1000] ;  /* 0x001000000030783b */ /* 0x000f680000004200 */
[----:B------:R-:W0:Y:S01]  /*32d0*/  LDSM.16.MT88.4 R52, [R0+0x1080] ;  /* 0x001080000034783b */ /* 0x000e220000004200 */
[----:B-1----:R-:W-:-:S03]  /*32e0*/  LOP3.LUT R90, R3, 0x40, RZ, 0x3c, !PT ;  /* 0x00000040035a7812 */ /* 0x002fc600078e3cff */
[----:B------:R-:W-:Y:S04]  /*32f0*/  LDSM.16.MT88.4 R80, [R0+0x2080] ;  /* 0x002080000050783b */ /* 0x000fe80000004200 */
[----:B------:R-:W-:Y:S04]  /*3300*/  LDSM.16.M88.4 R72, [R90+UR4+0x8000] ;  /* 0x008000045a48783b */ /* 0x000fe80008000200 */
[----:B------:R-:W-:Y:S01]  /*3310*/  LDSM.16.M88.4 R76, [R90+UR4+0xa000] ;  /* 0x00a000045a4c783b */ /* 0x000fe20008000200 */
[C---:B--2---:R-:W-:Y:S08]  /*3320*/  HMMA.16816.F32.BF16 R56, R68.reuse, R36, R56 ;  /* 0x000000244438723c */ /* 0x044ff00000041838 */
[----:B---3--:R-:W-:Y:S01]  /*3330*/  HMMA.16816.F32.BF16 R60, R68, R40, R60 ;  /* 0x00000028443c723c */ /* 0x008fe2000004183c */
[----:B------:R-:W1:Y:S07]  /*3340*/  LDSM.16.MT88.4 R68, [R0+0x2000] ;  /* 0x002000000044783b */ /* 0x000e6e0000004200 */
[C---:B----4-:R-:W-:Y:S08]  /*3350*/  HMMA.16816.F32.BF16 R64, R44.reuse, R36, R64 ;  /* 0x000000242c40723c */ /* 0x050ff00000041840 */
[----:B------:R-:W-:Y:S01]  /*3360*/  HMMA.16816.F32.BF16 R32, R44, R40, R32 ;  /* 0x000000282c20723c */ /* 0x000fe20000041820 */
[----:B------:R-:W-:Y:S07]  /*3370*/  LDSM.16.M88.4 R44, [R3+UR4+0x8080] ;  /* 0x00808004032c783b */ /* 0x000fee0008000200 */
[-C--:B-----5:R-:W-:Y:S08]  /*3380*/  HMMA.16816.F32.BF16 R56, R48, R38.reuse, R56 ;  /* 0x000000263038723c */ /* 0x0a0ff00000041838 */
[----:B0-----:R-:W-:Y:S01]  /*3390*/  HMMA.16816.F32.BF16 R64, R52, R38, R64 ;  /* 0x000000263440723c */ /* 0x001fe20000041840 */
[----:B------:R-:W0:Y:S07]  /*33a0*/  LDSM.16.MT88.4 R36, [R0+0x3000] ;  /* 0x003000000024783b */ /* 0x000e2e0000004200 */
[-C--:B------:R-:W-:Y:S01]  /*33b0*/  HMMA.16816.F32.BF16 R60, R48, R42.reuse, R60 ;  /* 0x0000002a303c723c */ /* 0x080fe2000004183c */
[----:B------:R-:W-:Y:S07]  /*33c0*/  LDSM.16.MT88.4 R48, [R0+0x4000] ;  /* 0x004000000030783b */ /* 0x000fee0000004200 */
[----:B------:R-:W-:Y:S01]  /*33d0*/  HMMA.16816.F32.BF16 R32, R52, R42, R32 ;  /* 0x0000002a3420723c */ /* 0x000fe20000041820 */
[----:B------:R-:W2:Y:S04]  /*33e0*/  LDSM.16.MT88.4 R40, [R0+0x3080] ;  /* 0x003080000028783b */ /* 0x000ea80000004200 */
[----:B------:R-:W3:Y:S03]  /*33f0*/  LDSM.16.M88.4 R52, [R3+UR4+0xa080] ;  /* 0x00a080040334783b */ /* 0x000ee60008000200 */
[C---:B-1----:R-:W-:Y:S08]  /*3400*/  HMMA.16816.F32.BF16 R56, R68.reuse, R72, R56 ;  /* 0x000000484438723c */ /* 0x042ff00000041838 */
[----:B------:R-:W-:Y:S01]  /*3410*/  HMMA.16816.F32.BF16 R60, R68, R76, R60 ;  /* 0x0000004c443c723c */ /* 0x000fe2000004183c */
[----:B------:R-:W1:Y:S07]  /*3420*/  LDSM.16.MT88.4 R68, [R0+0x4080] ;  /* 0x004080000044783b */ /* 0x000e6e0000004200 */
[C---:B------:R-:W-:Y:S08]  /*3430*/  HMMA.16816.F32.BF16 R64, R80.reuse, R72, R64 ;  /* 0x000000485040723c */ /* 0x040ff00000041840 */
[----:B------:R-:W-:Y:S01]  /*3440*/  HMMA.16816.F32.BF16 R32, R80, R76, R32 ;  /* 0x0000004c5020723c */ /* 0x000fe20000041820 */
[----:B------:R-:W-:Y:S07]  /*3450*/  LDSM.16.MT88.4 R80, [R0+0x6080] ;  /* 0x006080000050783b */ /* 0x000fee0000004200 */
[C---:B0-----:R-:W-:Y:S08]  /*3460*/  HMMA.16816.F32.BF16 R56, R36.reuse, R74, R56 ;  /* 0x0000004a2438723c */ /* 0x041ff00000041838 */
[----:B------:R-:W-:Y:S01]  /*3470*/  HMMA.16816.F32.BF16 R60, R36, R78, R60 ;  /* 0x0000004e243c723c */ /* 0x000fe2000004183c */
[----:B------:R-:W0:Y:S07]  /*3480*/  LDSM.16.MT88.4 R36, [R0+0x5000] ;  /* 0x005000000024783b */ /* 0x000e2e0000004200 */
[C---:B--2---:R-:W-:Y:S01]  /*3490*/  HMMA.16816.F32.BF16 R64, R40.reuse, R74, R64 ;  /* 0x0000004a2840723c */ /* 0x044fe20000041840 */
[----:B------:R-:W2:Y:S07]  /*34a0*/  LDSM.16.MT88.4 R72, [R0+0x5080] ;  /* 0x005080000048783b */ /* 0x000eae0000004200 */
[----:B------:R-:W-:Y:S01]  /*34b0*/  HMMA.16816.F32.BF16 R32, R40, R78, R32 ;  /* 0x0000004e2820723c */ /* 0x000fe20000041820 */
[----:B------:R-:W-:Y:S04]  /*34c0*/  LDSM.16.MT88.4 R76, [R0+0x6000] ;  /* 0x00600000004c783b */ /* 0x000fe80000004200 */
[----:B------:R-:W4:Y:S03]  /*34d0*/  LDSM.16.M88.4 R40, [R90+UR4+0x8080] ;  /* 0x008080045a28783b */ /* 0x000f260008000200 */
[C---:B------:R-:W-:Y:S08]  /*34e0*/  HMMA.16816.F32.BF16 R56, R48.reuse, R44, R56 ;  /* 0x0000002c3038723c */ /* 0x040ff00000041838 */
[----:B---3--:R-:W-:Y:S01]  /*34f0*/  HMMA.16816.F32.BF16 R60, R48, R52, R60 ;  /* 0x00000034303c723c */ /* 0x008fe2000004183c */
[----:B------:R-:W3:Y:S07]  /*3500*/  LDSM.16.M88.4 R48, [R90+UR4+0xa080] ;  /* 0x00a080045a30783b */ /* 0x000eee0008000200 */
[----:B-1----:R-:W-:Y:S08]  /*3510*/  HMMA.16816.F32.BF16 R64, R68, R44, R64 ;  /* 0x0000002c4440723c */ /* 0x002ff00000041840 */
[C---:B0-----:R-:W-:Y:S08]  /*3520*/  HMMA.16816.F32.BF16 R56, R36.reuse, R46, R56 ;  /* 0x0000002e2438723c */ /* 0x041ff00000041838 */
[----:B------:R-:W-:Y:S01]  /*3530*/  HMMA.16816.F32.BF16 R36, R36, R54, R60 ;  /* 0x000000362424723c */ /* 0x000fe2000004183c */
[----:B------:R-:W0:Y:S07]  /*3540*/  LDSM.16.MT88.4 R60, [R0+0x7000] ;  /* 0x00700000003c783b */ /* 0x000e2e0000004200 */
[----:B------:R-:W-:Y:S08]  /*3550*/  HMMA.16816.F32.BF16 R32, R68, R52, R32 ;  /* 0x000000344420723c */ /* 0x000ff00000041820 */
[----:B--2---:R-:W-:Y:S08]  /*3560*/  HMMA.16816.F32.BF16 R64, R72, R46, R64 ;  /* 0x0000002e4840723c */ /* 0x004ff00000041840 */
[C---:B----4-:R-:W-:Y:S08]  /*3570*/  HMMA.16816.F32.BF16 R56, R76.reuse, R40, R56 ;  /* 0x000000284c38723c */ /* 0x050ff00000041838 */
[----:B---3--:R-:W-:Y:S01]  /*3580*/  HMMA.16816.F32.BF16 R76, R76, R48, R36 ;  /* 0x000000304c4c723c */ /* 0x008fe20000041824 */
[----:B------:R-:W1:Y:S07]  /*3590*/  LDSM.16.MT88.4 R36, [R0+0x7080] ;  /* 0x007080000024783b */ /* 0x000e6e0000004200 */
[----:B------:R-:W-:Y:S08]  /*35a0*/  HMMA.16816.F32.BF16 R32, R72, R54, R32 ;  /* 0x000000364820723c */ /* 0x000ff00000041820 */
[----:B------:R-:W-:Y:S01]  /*35b0*/  HMMA.16816.F32.BF16 R64, R80, R40, R64 ;  /* 0x000000285040723c */ /* 0x000fe20000041840 */
[----:B------:R-:W-:-:S04]  /*35c0*/  IMAD.WIDE R40, R95, 0x2, R86 ;  /* 0x000000025f287825 */ /* 0x000fc800078e0256 */
[----:B------:R-:W-:Y:S02]  /*35d0*/  IMAD.MOV.U32 R87, RZ, RZ, R40 ;  /* 0x000000ffff577224 */ /* 0x000fe400078e0028 */
[----:B------:R-:W-:Y:S02]  /*35e0*/  IMAD.MOV.U32 R86, RZ, RZ, R41 ;  /* 0x000000ffff567224 */ /* 0x000fe400078e0029 */
[----:B------:R-:W-:-:S03]  /*35f0*/  IMAD.WIDE R40, R95, 0x2, R8 ;  /* 0x000000025f287825 */ /* 0x000fc600078e0208 */
[----:B------:R-:W-:Y:S01]  /*3600*/  HMMA.16816.F32.BF16 R32, R80, R48, R32 ;  /* 0x000000305020723c */ /* 0x000fe20000041820 */
[----:B------:R-:W-:Y:S01]  /*3610*/  IMAD.MOV.U32 R9, RZ, RZ, R40 ;  /* 0x000000ffff097224 */ /* 0x000fe200078e0028 */
[----:B------:R-:W-:Y:S01]  /*3620*/  UIADD3 UR5, UPT, UPT, UR5, -0x1, URZ ;  /* 0xffffffff05057890 */ /* 0x000fe2000fffe0ff */
[----:B------:R-:W-:Y:S02]  /*3630*/  IMAD.MOV.U32 R8, RZ, RZ, R41 ;  /* 0x000000ffff087224 */ /* 0x000fe400078e0029 */
[----:B------:R-:W-:Y:S01]  /*3640*/  IMAD.WIDE R40, R95, 0x2, R4 ;  /* 0x000000025f287825 */ /* 0x000fe200078e0204 */
[----:B------:R-:W-:-:S03]  /*3650*/  UISETP.NE.U32.AND UP0, UPT, UR5, URZ, UPT ;  /* 0x000000ff0500728c */ /* 0x000fc6000bf05070 */
[C---:B------:R-:W-:Y:S01]  /*3660*/  IMAD.WIDE R14, R95.reuse, 0x2, R14 ;  /* 0x000000025f0e7825 */ /* 0x040fe200078e020e */
[C---:B0-----:R-:W-:Y:S03]  /*3670*/  HMMA.16816.F32.BF16 R56, R60.reuse, R42, R56 ;  /* 0x0000002a3c38723c */ /* 0x041fe60000041838 */
[----:B------:R-:W-:Y:S02]  /*3680*/  IMAD.MOV.U32 R5, RZ, RZ, R40 ;  /* 0x000000ffff057224 */ /* 0x000fe400078e0028 */
[----:B------:R-:W-:Y:S02]  /*3690*/  IMAD.MOV.U32 R4, RZ, RZ, R41 ;  /* 0x000000ffff047224 */ /* 0x000fe400078e0029 */
[----:B------:R-:W-:Y:S01]  /*36a0*/  IMAD.WIDE R40, R95, 0x2, R28 ;  /* 0x000000025f287825 */ /* 0x000fe200078e021c */
[----:B------:R-:W-:Y:S03]  /*36b0*/  HMMA.16816.F32.BF16 R60, R60, R50, R76 ;  /* 0x000000323c3c723c */ /* 0x000fe6000004184c */
[----:B------:R-:W-:-:S02]  /*36c0*/  IMAD.MOV.U32 R77, RZ, RZ, R14 ;  /* 0x000000ffff4d7224 */ /* 0x000fc400078e000e */
[----:B------:R-:W-:Y:S02]  /*36d0*/  IMAD.MOV.U32 R76, RZ, RZ, R15 ;  /* 0x000000ffff4c7224 */ /* 0x000fe400078e000f */
[----:B------:R-:W-:-:S04]  /*36e0*/  IMAD.WIDE R44, R95, 0x2, R6 ;  /* 0x000000025f2c7825 */ /* 0x000fc800078e0206 */
[----:B------:R-:W-:-:S04]  /*36f0*/  IMAD.WIDE R14, R95, 0x2, R18 ;  /* 0x000000025f0e7825 */ /* 0x000fc800078e0212 */
[----:B------:R-:W-:Y:S02]  /*3700*/  IMAD.MOV.U32 R29, RZ, RZ, R40 ;  /* 0x000000ffff1d7224 */ /* 0x000fe400078e0028 */
[----:B------:R-:W-:Y:S02]  /*3710*/  IMAD.MOV.U32 R28, RZ, RZ, R41 ;  /* 0x000000ffff1c7224 */ /* 0x000fe400078e0029 */
[----:B------:R-:W-:-:S04]  /*3720*/  IMAD.WIDE R88, R95, 0x2, R88 ;  /* 0x000000025f587825 */ /* 0x000fc800078e0258 */
[----:B------:R-:W-:Y:S02]  /*3730*/  IMAD.MOV.U32 R7, RZ, RZ, R44 ;  /* 0x000000ffff077224 */ /* 0x000fe400078e002c */
[----:B------:R-:W-:Y:S02]  /*3740*/  IMAD.MOV.U32 R6, RZ, RZ, R45 ;  /* 0x000000ffff067224 */ /* 0x000fe400078e002d */
[----:B------:R-:W-:-:S04]  /*3750*/  IMAD.WIDE R40, R95, 0x2, R30 ;  /* 0x000000025f287825 */ /* 0x000fc800078e021e */
[----:B------:R-:W-:Y:S02]  /*3760*/  IMAD.MOV.U32 R19, RZ, RZ, R14 ;  /* 0x000000ffff137224 */ /* 0x000fe400078e000e */
[----:B------:R-:W-:Y:S02]  /*3770*/  IMAD.MOV.U32 R18, RZ, RZ, R15 ;  /* 0x000000ffff127224 */ /* 0x000fe400078e000f */
[C---:B------:R-:W-:Y:S01]  /*3780*/  IMAD.WIDE R44, R95.reuse, 0x2, R12 ;  /* 0x000000025f2c7825 */ /* 0x040fe200078e020c */
[----:B-1----:R-:W-:Y:S03]  /*3790*/  HMMA.16816.F32.BF16 R64, R36, R42, R64 ;  /* 0x0000002a2440723c */ /* 0x002fe60000041840 */
[----:B------:R-:W-:-:S04]  /*37a0*/  IMAD.WIDE R24, R95, 0x2, R24 ;  /* 0x000000025f187825 */ /* 0x000fc800078e0218 */
[C---:B------:R-:W-:Y:S01]  /*37b0*/  IMAD.WIDE R14, R95.reuse, 0x2, R84 ;  /* 0x000000025f0e7825 */ /* 0x040fe200078e0254 */
[----:B------:R-:W-:Y:S03]  /*37c0*/  HMMA.16816.F32.BF16 R32, R36, R50, R32 ;  /* 0x000000322420723c */ /* 0x000fe60000041820 */
[----:B------:R-:W-:Y:S02]  /*37d0*/  IMAD.SHL.U32 R92, R92, 0x80, RZ ;  /* 0x000000805c5c7824 */ /* 0x000fe400078e00ff */
[----:B------:R-:W-:-:S04]  /*37e0*/  IMAD.WIDE R26, R95, 0x2, R26 ;  /* 0x000000025f1a7825 */ /* 0x000fc800078e021a */
[----:B------:R-:W-:Y:S02]  /*37f0*/  IMAD.MOV.U32 R94, RZ, RZ, R88 ;  /* 0x000000ffff5e7224 */ /* 0x000fe400078e0058 */
[----:B------:R-:W-:Y:S02]  /*3800*/  IMAD.MOV.U32 R31, RZ, RZ, R40 ;  /* 0x000000ffff1f7224 */ /* 0x000fe400078e0028 */
[----:B------:R-:W-:Y:S02]  /*3810*/  IMAD.MOV.U32 R30, RZ, RZ, R41 ;  /* 0x000000ffff1e7224 */ /* 0x000fe400078e0029 */
[----:B------:R-:W-:Y:S02]  /*3820*/  IMAD.MOV.U32 R88, RZ, RZ, R89 ;  /* 0x000000ffff587224 */ /* 0x000fe400078e0059 */
[----:B------:R-:W-:Y:S01]  /*3830*/  IMAD.WIDE R10, R95, 0x2, R10 ;  /* 0x000000025f0a7825 */ /* 0x000fe200078e020a */
[----:B------:R-:W-:-:S03]  /*3840*/  UIADD3 UR7, UPT, UPT, UR7, -0x80, URZ ;  /* 0xffffff8007077890 */ /* 0x000fc6000fffe0ff */
[----:B------:R-:W-:Y:S02]  /*3850*/  IMAD.MOV.U32 R13, RZ, RZ, R44 ;  /* 0x000000ffff0d7224 */ /* 0x000fe400078e002c */
        /* <DEDUP_REMOVED lines=8> */
[----:B------:R-:W-:Y:S02]  /*38e0*/  IMAD.MOV.U32 R41, RZ, RZ, R26 ;  /* 0x000000ffff297224 */ /* 0x000fe400078e001a */
[----:B------:R-:W-:Y:S01]  /*38f0*/  IMAD.MOV.U32 R39, RZ, RZ, R27 ;  /* 0x000000ffff277224 */ /* 0x000fe200078e001b */
[----:B------:R-:W-:Y:S06]  /*3900*/  BRA.U UP0, `(.L_x_2) ;  /* 0xffffffe5005c7547 */ /* 0x000fec000b83ffff */
[----:B------:R-:W-:Y:S02]  /*3910*/  F2FP.BF16.F32.PACK_AB R35, R35, R67 ;  /* 0x000000432323723e */ /* 0x000fe400000010ff */
[----:B------:R-:W-:Y:S02]  /*3920*/  F2FP.BF16.F32.PACK_AB R34, R34, R66 ;  /* 0x000000422222723e */ /* 0x000fe400000010ff */
[----:B------:R-:W-:Y:S02]  /*3930*/  F2FP.BF16.F32.PACK_AB R59, R63, R59 ;  /* 0x0000003b3f3b723e */ /* 0x000fe400000010ff */
[----:B------:R-:W-:Y:S02]  /*3940*/  F2FP.BF16.F32.PACK_AB R58, R62, R58 ;  /* 0x0000003a3e3a723e */ /* 0x000fe400000010ff */
[----:B------:R-:W-:Y:S02]  /*3950*/  F2FP.BF16.F32.PACK_AB R33, R33, R65 ;  /* 0x000000412121723e */ /* 0x000fe400000010ff */
[----:B------:R-:W-:-:S02]  /*3960*/  F2FP.BF16.F32.PACK_AB R32, R32, R64 ;  /* 0x000000402020723e */ /* 0x000fc400000010ff */
[----:B------:R-:W-:Y:S02]  /*3970*/  F2FP.BF16.F32.PACK_AB R57, R61, R57 ;  /* 0x000000393d39723e */ /* 0x000fe400000010ff */
[----:B------:R-:W-:-:S07]  /*3980*/  F2FP.BF16.F32.PACK_AB R56, R60, R56 ;  /* 0x000000383c38723e */ /* 0x000fce00000010ff */
.L_x_1:
[----:B-1----:R-:W2:Y:S01]  /*3990*/  LDL.LU R2, [R1+0x50] ;  /* 0x0000500001027983 */ /* 0x002ea20000300800 */
[----:B------:R-:W1:Y:S01]  /*39a0*/  S2R R7, SR_TID.X ;  /* 0x0000000000077919 */ /* 0x000e620000002100 */
[----:B------:R-:W3:Y:S01]  /*39b0*/  S2UR UR5, SR_CgaCtaId ;  /* 0x00000000000579c3 */ /* 0x000ee20000008800 */
[----:B------:R-:W-:Y:S01]  /*39c0*/  UMOV UR4, 0x400 ;  /* 0x0000040000047882 */ /* 0x000fe20000000000 */
[----:B------:R-:W4:Y:S01]  /*39d0*/  LDCU.128 UR12, c[0x0][0x390] ;  /* 0x00007200ff0c77ac */ /* 0x000f220008000c00 */
[----:B------:R-:W5:Y:S01]  /*39e0*/  LDL.LU R4, [R1+0x4c] ;  /* 0x00004c0001047983 */ /* 0x000f620000300800 */
[----:B------:R-:W0:Y:S03]  /*39f0*/  LDCU UR6, c[0x0][0x3b8] ;  /* 0x00007700ff0677ac */ /* 0x000e260008000800 */
[----:B------:R-:W4:Y:S04]  /*3a00*/  LDL.LU R11, [R1+0x48] ;  /* 0x00004800010b7983 */ /* 0x000f280000300800 */
[----:B------:R-:W0:Y:S04]  /*3a10*/  LDL.LU R18, [R1+0x44] ;  /* 0x0000440001127983 */ /* 0x000e280000300800 */
[----:B------:R-:W4:Y:S04]  /*3a20*/  LDL.LU R14, [R1+0x40] ;  /* 0x00004000010e7983 */ /* 0x000f280000300800 */
[----:B------:R-:W4:Y:S04]  /*3a30*/  LDL.LU R13, [R1+0x3c] ;  /* 0x00003c00010d7983 */ /* 0x000f280000300800 */
[----:B------:R-:W4:Y:S01]  /*3a40*/  LDL.LU R9, [R1+0x38] ;  /* 0x0000380001097983 */ /* 0x000f220000300800 */
[----:B---3--:R-:W-:Y:S01]  /*3a50*/  ULEA UR4, UR5, UR4, 0x18 ;  /* 0x0000000405047291 */ /* 0x008fe2000f8ec0ff */
[----:B------:R-:W3:Y:S02]  /*3a60*/  LDCU UR5, c[0x0][0x3b4] ;  /* 0x00007680ff0577ac */ /* 0x000ee40008000800 */
[----:B------:R-:W4:Y:S01]  /*3a70*/  LDL.LU R8, [R1+0x34] ;  /* 0x0000340001087983 */ /* 0x000f220000300800 */
[----:B-1----:R-:W-:Y:S01]  /*3a80*/  IMAD.SHL.U32 R0, R7, 0x20, RZ ;  /* 0x0000002007007824 */ /* 0x002fe200078e00ff */
[----:B------:R-:W-:-:S04]  /*3a90*/  SHF.R.U32.HI R3, RZ, 0x1, R7 ;  /* 0x00000001ff037819 */ /* 0x000fc80000011607 */
[----:B------:R-:W-:Y:S01]  /*3aa0*/  LOP3.LUT R0, R0, 0xc00, RZ, 0xc0, !PT ;  /* 0x00000c0000007812 */ /* 0x000fe200078ec0ff */
[C---:B------:R-:W-:Y:S02]  /*3ab0*/  IMAD.SHL.U32 R6, R7.reuse, 0x4, RZ ;  /* 0x0000000407067824 */ /* 0x040fe400078e00ff */
[----:B------:R-:W-:Y:S01]  /*3ac0*/  IMAD.SHL.U32 R5, R7, 0x8, RZ ;  /* 0x0000000807057824 */ /* 0x000fe200078e00ff */
[----:B------:R-:W-:Y:S01]  /*3ad0*/  BAR.SYNC.DEFER_BLOCKING 0x0 ;  /* 0x0000000000007b1d */ /* 0x000fe20000010000 */
[----:B--2---:R-:W-:-:S04]  /*3ae0*/  LOP3.LUT R2, R2, 0x40, RZ, 0xc0, !PT ;  /* 0x0000004002027812 */ /* 0x004fc800078ec0ff */
[----:B------:R-:W-:Y:S02]  /*3af0*/  LOP3.LUT R2, R2, 0x80, R3, 0xf8, !PT ;  /* 0x0000008002027812 */ /* 0x000fe400078ef803 */
[----:B-----5:R-:W-:Y:S02]  /*3b00*/  LOP3.LUT R3, R0, 0x3c, R4, 0xf8, !PT ;  /* 0x0000003c00037812 */ /* 0x020fe400078ef804 */
[----:B------:R-:W-:-:S04]  /*3b10*/  SHF.R.S32.HI R0, RZ, 0x7, R7 ;  /* 0x00000007ff007819 */ /* 0x000fc80000011407 */
[----:B------:R-:W-:Y:S02]  /*3b20*/  SGXT R0, R0, 0x1 ;  /* 0x000000010000781a */ /* 0x000fe40000000200 */
[----:B----4-:R-:W-:Y:S02]  /*3b30*/  ISETP.GE.AND P0, PT, R11, UR14, PT ;  /* 0x0000000e0b007c0c */ /* 0x010fe4000bf06270 */
[----:B------:R-:W-:Y:S01]  /*3b40*/  LOP3.LUT R3, R3, 0x2004, R0, 0x78, !PT ;  /* 0x0000200403037812 */ /* 0x000fe200078e7800 */
[----:B---3--:R-:W-:Y:S02]  /*3b50*/  IMAD R0, R11, UR5, RZ ;  /* 0x000000050b007c24 */ /* 0x008fe4000f8e02ff */
[----:B------:R-:W2:Y:S04]  /*3b60*/  LDL.LU R11, [R1+0x30] ;  /* 0x00003000010b7983 */ /* 0x000ea80000300800 */
[----:B------:R-:W3:Y:S01]  /*3b70*/  LDL.LU R20, [R1+0x2c] ;  /* 0x00002c0001147983 */ /* 0x000ee20000300800 */
[----:B------:R-:W-:Y:S01]  /*3b80*/  LOP3.LUT R2, R2, R3, RZ, 0xfc, !PT ;  /* 0x0000000302027212 */ /* 0x000fe200078efcff */
[----:B------:R-:W-:Y:S01]  /*3b90*/  IMAD.SHL.U32 R4, R7, 0x200, RZ ;  /* 0x0000020007047824 */ /* 0x000fe200078e00ff */
[----:B------:R-:W-:Y:S01]  /*3ba0*/  LOP3.LUT R6, R6, 0x380, RZ, 0xc0, !PT ;  /* 0x0000038006067812 */ /* 0x000fe200078ec0ff */
[----:B0-----:R-:W4:Y:S01]  /*3bb0*/  LDL.LU R31, [R1+0x28] ;  /* 0x00002800011f7983 */ /* 0x001f220000300800 */
[----:B------:R-:W-:-:S03]  /*3bc0*/  LOP3.LUT R3, R2, 0x40, RZ, 0x3c, !PT ;  /* 0x0000004002037812 */ /* 0x000fc600078e3cff */
[----:B------:R-:W-:Y:S04]  /*3bd0*/  STS [R2+UR4], R56 ;  /* 0x0000003802007988 */ /* 0x000fe80008000804 */
[----:B------:R-:W-:Y:S04]  /*3be0*/  STS [R2+UR4+0x200], R57 ;  /* 0x0002003902007988 */ /* 0x000fe80008000804 */
[----:B------:R-:W-:Y:S04]  /*3bf0*/  STS [R2+UR4+0x100], R32 ;  /* 0x0001002002007988 */ /* 0x000fe80008000804 */
[----:B------:R-:W-:Y:S04]  /*3c00*/  STS [R2+UR4+0x300], R33 ;  /* 0x0003002102007988 */ /* 0x000fe80008000804 */
[----:B------:R-:W-:Y:S04]  /*3c10*/  STS [R3+UR4+0x1000], R58 ;  /* 0x0010003a03007988 */ /* 0x000fe80008000804 */
[----:B------:R-:W-:Y:S04]  /*3c20*/  STS [R3+UR4+0x1200], R59 ;  /* 0x0012003b03007988 */ /* 0x000fe80008000804 */
[----:B------:R-:W-:Y:S04]  /*3c30*/  STS [R3+UR4+0x1100], R34 ;  /* 0x0011002203007988 */ /* 0x000fe80008000804 */
[----:B------:R0:W-:Y:S01]  /*3c40*/  STS [R3+UR4+0x1300], R35 ;  /* 0x0013002303007988 */ /* 0x0001e20008000804 */
[----:B------:R-:W-:-:S02]  /*3c50*/  SHF.R.U32.HI R7, RZ, 0x2, R7 ;  /* 0x00000002ff077819 */ /* 0x000fc40000011607 */
[----:B------:R-:W-:Y:S02]  /*3c60*/  LOP3.LUT R4, R4, 0x3000, RZ, 0xc0, !PT ;  /* 0x0000300004047812 */ /* 0x000fe400078ec0ff */
[----:B------:R-:W-:Y:S02]  /*3c70*/  LOP3.LUT R7, R6, 0x44, R7, 0xf8, !PT ;  /* 0x0000004406077812 */ /* 0x000fe400078ef807 */
[----:B------:R-:W-:-:S04]  /*3c80*/  LOP3.LUT R4, R4, 0x78, R5, 0xf8, !PT ;  /* 0x0000007804047812 */ /* 0x000fc800078ef805 */
[----:B------:R-:W-:Y:S01]  /*3c90*/  LOP3.LUT R10, R4, R7, RZ, 0x3c, !PT ;  /* 0x00000007040a7212 */ /* 0x000fe200078e3cff */
[----:B------:R-:W-:Y:S03]  /*3ca0*/  BAR.SYNC.DEFER_BLOCKING 0x0 ;  /* 0x0000000000007b1d */ /* 0x000fe60000010000 */
[----:B------:R-:W-:-:S03]  /*3cb0*/  LOP3.LUT R12, R10, 0x4, RZ, 0x3c, !PT ;  /* 0x000000040a0c7812 */ /* 0x000fc600078e3cff */
[----:B------:R-:W1:Y:S04]  /*3cc0*/  LDS R15, [R10+UR4] ;  /* 0x000000040a0f7984 */ /* 0x000e680008000800 */
[----:B------:R-:W5:Y:S04]  /*3cd0*/  LDS R23, [R12+UR4] ;  /* 0x000000040c177984 */ /* 0x000f680008000800 */
[----:B------:R-:W5:Y:S01]  /*3ce0*/  LDS R17, [R10+UR4+0x400] ;  /* 0x000400040a117984 */ /* 0x000f620008000800 */
[----:B0-----:R-:W-:Y:S01]  /*3cf0*/  IMAD R3, R18, UR6, RZ ;  /* 0x0000000612037c24 */ /* 0x001fe2000f8e02ff */
[----:B------:R-:W-:-:S02]  /*3d00*/  LEA R16, P2, R0, UR12, 0x1 ;  /* 0x0000000c00107c11 */ /* 0x000fc4000f8408ff */
[----:B------:R-:W-:Y:S01]  /*3d10*/  ISETP.LT.AND P1, PT, R18, UR15, !P0 ;  /* 0x0000000f12007c0c */ /* 0x000fe2000c721270 */
[C---:B------:R-:W-:Y:S01]  /*3d20*/  IMAD R7, R13.reuse, UR6, RZ ;  /* 0x000000060d077c24 */ /* 0x040fe2000f8e02ff */
[----:B------:R-:W-:Y:S01]  /*3d30*/  ISETP.LT.AND P3, PT, R13, UR15, !P0 ;  /* 0x0000000f0d007c0c */ /* 0x000fe2000c761270 */
[----:B------:R-:W-:Y:S01]  /*3d40*/  LDS R19, [R10+UR4+0x800] ;  /* 0x000800040a137984 */ /* 0x000fe20008000800 */
[----:B------:R-:W-:Y:S02]  /*3d50*/  LEA.HI.X.SX32 R18, R0, UR13, 0x1, P2 ;  /* 0x0000000d00127c11 */ /* 0x000fe400090f0eff */
[C---:B------:R-:W-:Y:S01]  /*3d60*/  LEA R2, P2, R3.reuse, R16, 0x1 ;  /* 0x0000001003027211 */ /* 0x040fe200078408ff */
[----:B------:R-:W4:Y:S04]  /*3d70*/  LDL.LU R13, [R1+0x24] ;  /* 0x00002400010d7983 */ /* 0x000f280000300800 */
[----:B------:R-:W4:Y:S01]  /*3d80*/  LDL.LU R30, [R1+0x20] ;  /* 0x00002000011e7983 */ /* 0x000f220000300800 */
[----:B------:R-:W-:Y:S01]  /*3d90*/  LEA.HI.X.SX32 R3, R3, R18, 0x1, P2 ;  /* 0x0000001203037211 */ /* 0x000fe200010f0eff */
[C---:B------:R-:W-:Y:S01]  /*3da0*/  IMAD R0, R14.reuse, UR6, RZ ;  /* 0x000000060e007c24 */ /* 0x040fe2000f8e02ff */
[----:B------:R-:W-:Y:S01]  /*3db0*/  ISETP.LT.AND P4, PT, R14, UR15, !P0 ;  /* 0x0000000f0e007c0c */ /* 0x000fe2000c781270 */
[----:B------:R-:W4:Y:S03]  /*3dc0*/  LDL.LU R28, [R1+0x1c] ;  /* 0x00001c00011c7983 */ /* 0x000f260000300800 */
[C---:B------:R-:W-:Y:S01]  /*3dd0*/  LEA R4, P2, R0.reuse, R16, 0x1 ;  /* 0x0000001000047211 */ /* 0x040fe200078408ff */
[----:B------:R-:W4:Y:S03]  /*3de0*/  LDL.LU R26, [R1+0x18] ;  /* 0x00001800011a7983 */ /* 0x000f260000300800 */
[----:B------:R-:W-:Y:S01]  /*3df0*/  LEA.HI.X.SX32 R5, R0, R18, 0x1, P2 ;  /* 0x0000001200057211 */ /* 0x000fe200010f0eff */
[----:B------:R-:W4:Y:S04]  /*3e00*/  LDL.LU R14, [R1+0x14] ;  /* 0x00001400010e7983 */ /* 0x000f280000300800 */
[----:B------:R-:W-:Y:S04]  /*3e10*/  LDS R21, [R10+UR4+0xc00] ;  /* 0x000c00040a157984 */ /* 0x000fe80008000800 */
[----:B-1----:R0:W-:Y:S01]  /*3e20*/  @P1 STG.E.U16 desc[UR8][R2.64], R15 ;  /* 0x0000000f02001986 */ /* 0x0021e2000c101508 */
[C---:B------:R-:W-:Y:S01]  /*3e30*/  ISETP.LT.AND P1, PT, R9.reuse, UR15, !P0 ;  /* 0x0000000f09007c0c */ /* 0x040fe2000c721270 */
[----:B------:R-:W-:-:S02]  /*3e40*/  IMAD R9, R9, UR6, RZ ;  /* 0x0000000609097c24 */ /* 0x000fc4000f8e02ff */
[----:B------:R-:W4:Y:S01]  /*3e50*/  LDL.LU R24, [R1+0x10] ;  /* 0x0000100001187983 */ /* 0x000f220000300800 */
[----:B------:R-:W-:-:S03]  /*3e60*/  IMAD R0, R8, UR6, RZ ;  /* 0x0000000608007c24 */ /* 0x000fc6000f8e02ff */
[----:B------:R-:W4:Y:S01]  /*3e70*/  LDL.LU R22, [R1+0xc] ;  /* 0x00000c0001167983 */ /* 0x000f220000300800 */
[----:B0-----:R-:W-:-:S03]  /*3e80*/  LEA R2, P6, R7, R16, 0x1 ;  /* 0x0000001007027211 */ /* 0x001fc600078c08ff */
[----:B------:R-:W0:Y:S01]  /*3e90*/  LDS R25, [R12+UR4+0x400] ;  /* 0x000400040c197984 */ /* 0x000e220008000800 */
[----:B------:R-:W-:-:S03]  /*3ea0*/  LEA.HI.X.SX32 R3, R7, R18, 0x1, P6 ;  /* 0x0000001207037211 */ /* 0x000fc600030f0eff */
[----:B-----5:R1:W-:Y:S01]  /*3eb0*/  @P4 STG.E.U16 desc[UR8][R4.64], R23 ;  /* 0x0000001704004986 */ /* 0x0203e2000c101508 */
[----:B------:R-:W-:Y:S02]  /*3ec0*/  ISETP.LT.AND P2, PT, R8, UR15, !P0 ;  /* 0x0000000f08007c0c */ /* 0x000fe4000c741270 */
[CC--:B------:R-:W-:Y:S01]  /*3ed0*/  LEA R6, P4, R9.reuse, R16.reuse, 0x1 ;  /* 0x0000001009067211 */ /* 0x0c0fe200078808ff */
[----:B------:R-:W-:Y:S01]  /*3ee0*/  @P3 STG.E.U16 desc[UR8][R2.64], R17 ;  /* 0x0000001102003986 */ /* 0x000fe2000c101508 */
[C---:B------:R-:W-:Y:S02]  /*3ef0*/  LEA R8, P5, R0.reuse, R16, 0x1 ;  /* 0x0000001000087211 */ /* 0x040fe400078a08ff */
[-C--:B------:R-:W-:Y:S01]  /*3f00*/  LEA.HI.X.SX32 R7, R9, R18.reuse, 0x1, P4 ;  /* 0x0000001209077211 */ /* 0x080fe200020f0eff */
[----:B------:R-:W5:Y:S01]  /*3f10*/  LDS R27, [R12+UR4+0x800] ;  /* 0x000800040c1b7984 */ /* 0x000f620008000800 */
[----:B------:R-:W-:-:S03]  /*3f20*/  LEA.HI.X.SX32 R9, R0, R18, 0x1, P5 ;  /* 0x0000001200097211 */ /* 0x000fc600028f0eff */
[----:B------:R4:W0:Y:S01]  /*3f30*/  LDS R29, [R12+UR4+0xc00] ;  /* 0x000c00040c1d7984 */ /* 0x0008220008000800 */
[C---:B--2---:R-:W-:Y:S01]  /*3f40*/  ISETP.LT.AND P6, PT, R11.reuse, UR15, !P0 ;  /* 0x0000000f0b007c0c */ /* 0x044fe2000c7c1270 */
[----:B------:R-:W-:-:S05]  /*3f50*/  IMAD R11, R11, UR6, RZ ;  /* 0x000000060b0b7c24 */ /* 0x000fca000f8e02ff */
[----:B------:R-:W-:Y:S01]  /*3f60*/  LEA R10, P3, R11, R16, 0x1 ;  /* 0x000000100b0a7211 */ /* 0x000fe200078608ff */
[----:B---3--:R-:W-:-:S03]  /*3f70*/  IMAD R0, R20, UR6, RZ ;  /* 0x0000000614007c24 */ /* 0x008fc6000f8e02ff */
[----:B------:R-:W-:Y:S02]  /*3f80*/  LEA.HI.X.SX32 R11, R11, R18, 0x1, P3 ;  /* 0x000000120b0b7211 */ /* 0x000fe400018f0eff */
[----:B------:R-:W-:Y:S02]  /*3f90*/  ISETP.LT.AND P3, PT, R20, UR15, !P0 ;  /* 0x0000000f14007c0c */ /* 0x000fe4000c761270 */
[----:B------:R-:W2:Y:S04]  /*3fa0*/  LDL.LU R20, [R1+0x8] ;  /* 0x0000080001147983 */ /* 0x000ea80000300800 */
[----:B0-----:R0:W-:Y:S01]  /*3fb0*/  @P1 STG.E.U16 desc[UR8][R6.64], R25 ;  /* 0x0000001906001986 */ /* 0x0011e2000c101508 */
[----:B-1----:R-:W-:Y:S01]  /*3fc0*/  LEA R4, P1, R0, R16, 0x1 ;  /* 0x0000001000047211 */ /* 0x002fe200078208ff */
[----:B----4-:R-:W-:-:S02]  /*3fd0*/  IMAD R12, R31, UR6, RZ ;  /* 0x000000061f0c7c24 */ /* 0x010fc4000f8e02ff */
[----:B------:R-:W-:Y:S01]  /*3fe0*/  @P2 STG.E.U16 desc[UR8][R8.64], R19 ;  /* 0x0000001308002986 */ /* 0x000fe2000c101508 */
[----:B------:R-:W-:Y:S02]  /*3ff0*/  ISETP.LT.AND P2, PT, R31, UR15, !P0 ;  /* 0x0000000f1f007c0c */ /* 0x000fe4000c741270 */
[----:B------:R-:W-:Y:S01]  /*4000*/  LEA.HI.X.SX32 R5, R0, R18, 0x1, P1 ;  /* 0x0000001200057211 */ /* 0x000fe200008f0eff */
[----:B-----5:R1:W-:Y:S01]  /*4010*/  @P6 STG.E.U16 desc[UR8][R10.64], R27 ;  /* 0x0000001b0a006986 */ /* 0x0203e2000c101508 */
[----:B------:R-:W-:-:S03]  /*4020*/  LEA R2, P5, R12, R16, 0x1 ;  /* 0x000000100c027211 */ /* 0x000fc600078a08ff */
[----:B------:R3:W-:Y:S01]  /*4030*/  @P3 STG.E.U16 desc[UR8][R4.64], R21 ;  /* 0x0000001504003986 */ /* 0x0007e2000c101508 */
[----:B------:R-:W-:Y:S02]  /*4040*/  LEA.HI.X.SX32 R3, R12, R18, 0x1, P5 ;  /* 0x000000120c037211 */ /* 0x000fe400028f0eff */
[----:B------:R-:W-:Y:S02]  /*4050*/  PRMT R15, R15, 0x7632, R15 ;  /* 0x000076320f0f7816 */ /* 0x000fe4000000000f */
[----:B------:R-:W-:Y:S01]  /*4060*/  PRMT R23, R23, 0x7632, R23 ;  /* 0x0000763217177816 */ /* 0x000fe20000000017 */
[----:B------:R-:W-:Y:S01]  /*4070*/  @P2 STG.E.U16 desc[UR8][R2.64], R29 ;  /* 0x0000001d02002986 */ /* 0x000fe2000c101508 */
[----:B------:R-:W-:Y:S02]  /*4080*/  PRMT R17, R17, 0x7632, R17 ;  /* 0x0000763211117816 */ /* 0x000fe40000000011 */
[----:B0-----:R-:W-:Y:S02]  /*4090*/  PRMT R25, R25, 0x7632, R25 ;  /* 0x0000763219197816 */ /* 0x001fe40000000019 */
[----:B-1----:R-:W-:-:S02]  /*40a0*/  PRMT R27, R27, 0x7632, R27 ;  /* 0x000076321b1b7816 */ /* 0x002fc4000000001b */
[C---:B------:R-:W-:Y:S01]  /*40b0*/  ISETP.LT.AND P4, PT, R13.reuse, UR15, !P0 ;  /* 0x0000000f0d007c0c */ /* 0x040fe2000c781270 */
[----:B------:R-:W-:Y:S02]  /*40c0*/  IMAD R13, R13, UR6, RZ ;  /* 0x000000060d0d7c24 */ /* 0x000fe4000f8e02ff */
[C---:B------:R-:W-:Y:S01]  /*40d0*/  IMAD R0, R30.reuse, UR6, RZ ;  /* 0x000000061e007c24 */ /* 0x040fe2000f8e02ff */
[----:B------:R-:W-:Y:S02]  /*40e0*/  ISETP.LT.AND P1, PT, R30, UR15, !P0 ;  /* 0x0000000f1e007c0c */ /* 0x000fe4000c721270 */
[CC--:B------:R-:W-:Y:S02]  /*40f0*/  LEA R6, P6, R13.reuse, R16.reuse, 0x1 ;  /* 0x000000100d067211 */ /* 0x0c0fe400078c08ff */
[----:B------:R-:W-:Y:S02]  /*4100*/  LEA R8, P3, R0, R16, 0x1 ;  /* 0x0000001000087211 */ /* 0x000fe400078608ff */
[-C--:B------:R-:W-:Y:S01]  /*4110*/  LEA.HI.X.SX32 R7, R13, R18.reuse, 0x1, P6 ;  /* 0x000000120d077211 */ /* 0x080fe200030f0eff */
[----:B---3--:R-:W-:Y:S01]  /*4120*/  IMAD R5, R26, UR6, RZ ;  /* 0x000000061a057c24 */ /* 0x008fe2000f8e02ff */
[----:B------:R-:W-:-:S03]  /*4130*/  LEA.HI.X.SX32 R9, R0, R18, 0x1, P3 ;  /* 0x0000001200097211 */ /* 0x000fc600018f0eff */
[----:B------:R0:W-:Y:S01]  /*4140*/  @P4 STG.E.U16 desc[UR8][R6.64], R15 ;  /* 0x0000000f06004986 */ /* 0x0001e2000c101508 */
[----:B------:R-:W-:-:S03]  /*4150*/  IMAD R11, R14, UR6, RZ ;  /* 0x000000060e0b7c24 */ /* 0x000fc6000f8e02ff */
[----:B------:R1:W-:Y:S01]  /*4160*/  @P1 STG.E.U16 desc[UR8][R8.64], R23 ;  /* 0x0000001708001986 */ /* 0x0003e2000c101508 */
[C---:B------:R-:W-:Y:S01]  /*4170*/  LEA R4, P1, R5.reuse, R16, 0x1 ;  /* 0x0000001005047211 */ /* 0x040fe200078208ff */
[C---:B------:R-:W-:Y:S01]  /*4180*/  IMAD R0, R28.reuse, UR6, RZ ;  /* 0x000000061c007c24 */ /* 0x040fe2000f8e02ff */
[----:B------:R-:W-:Y:S02]  /*4190*/  ISETP.LT.AND P5, PT, R28, UR15, !P0 ;  /* 0x0000000f1c007c0c */ /* 0x000fe4000c7a1270 */
[----:B------:R-:W-:Y:S02]  /*41a0*/  ISETP.LT.AND P4, PT, R26, UR15, !P0 ;  /* 0x0000000f1a007c0c */ /* 0x000fe4000c781270 */
[----:B------:R-:W-:Y:S01]  /*41b0*/  LEA.HI.X.SX32 R5, R5, R18, 0x1, P1 ;  /* 0x0000001205057211 */ /* 0x000fe200008f0eff */
[----:B------:R-:W-:Y:S01]  /*41c0*/  IMAD R13, R22, UR6, RZ ;  /* 0x00000006160d7c24 */ /* 0x000fe2000f8e02ff */
[-C--:B0-----:R-:W-:Y:S02]  /*41d0*/  LEA R6, P2, R11, R16.reuse, 0x1 ;  /* 0x000000100b067211 */ /* 0x081fe400078408ff */
[----:B------:R-:W-:-:S02]  /*41e0*/  LEA R2, P6, R0, R16, 0x1 ;  /* 0x0000001000027211 */ /* 0x000fc400078c08ff */
[----:B------:R-:W-:Y:S01]  /*41f0*/  LEA R10, P1, R13, R16, 0x1 ;  /* 0x000000100d0a7211 */ /* 0x000fe200078208ff */
[----:B------:R-:W-:Y:S01]  /*4200*/  IMAD R12, R24, UR6, RZ ;  /* 0x00000006180c7c24 */ /* 0x000fe2000f8e02ff */
[----:B------:R-:W-:Y:S02]  /*4210*/  ISETP.LT.AND P3, PT, R14, UR15, !P0 ;  /* 0x0000000f0e007c0c */ /* 0x000fe4000c761270 */
[-C--:B------:R-:W-:Y:S02]  /*4220*/  LEA.HI.X.SX32 R7, R11, R18.reuse, 0x1, P2 ;  /* 0x000000120b077211 */ /* 0x080fe400010f0eff */
[----:B------:R-:W-:Y:S02]  /*4230*/  ISETP.LT.AND P2, PT, R24, UR15, !P0 ;  /* 0x0000000f18007c0c */ /* 0x000fe4000c741270 */
[-C--:B------:R-:W-:Y:S02]  /*4240*/  LEA.HI.X.SX32 R11, R13, R18.reuse, 0x1, P1 ;  /* 0x000000120d0b7211 */ /* 0x080fe400008f0eff */
[----:B------:R-:W-:-:S02]  /*4250*/  LEA.HI.X.SX32 R3, R0, R18, 0x1, P6 ;  /* 0x0000001200037211 */ /* 0x000fc400030f0eff */
[----:B------:R-:W-:Y:S02]  /*4260*/  ISETP.LT.AND P1, PT, R22, UR15, !P0 ;  /* 0x0000000f16007c0c */ /* 0x000fe4000c721270 */
[C---:B-1----:R-:W-:Y:S01]  /*4270*/  LEA R8, P6, R12.reuse, R16, 0x1 ;  /* 0x000000100c087211 */ /* 0x042fe200078c08ff */
[----:B------:R0:W-:Y:S03]  /*4280*/  @P5 STG.E.U16 desc[UR8][R2.64], R17 ;  /* 0x0000001102005986 */ /* 0x0001e6000c101508 */
[----:B------:R-:W-:Y:S01]  /*4290*/  LEA.HI.X.SX32 R9, R12, R18, 0x1, P6 ;  /* 0x000000120c097211 */ /* 0x000fe200030f0eff */
[----:B------:R1:W-:Y:S01]  /*42a0*/  @P4 STG.E.U16 desc[UR8][R4.64], R25 ;  /* 0x0000001904004986 */ /* 0x0003e2000c101508 */
[----:B0-----:R-:W-:Y:S02]  /*42b0*/  PRMT R3, R19, 0x7632, R3 ;  /* 0x0000763213037816 */ /* 0x001fe40000000003 */
[----:B-1----:R-:W-:-:S03]  /*42c0*/  PRMT R5, R21, 0x7632, R5 ;  /* 0x0000763215057816 */ /* 0x002fc60000000005 */
[----:B------:R0:W-:Y:S04]  /*42d0*/  @P3 STG.E.U16 desc[UR8][R6.64], R3 ;  /* 0x0000000306003986 */ /* 0x0001e8000c101508 */
[----:B------:R0:W-:Y:S04]  /*42e0*/  @P2 STG.E.U16 desc[UR8][R8.64], R27 ;  /* 0x0000001b08002986 */ /* 0x0001e8000c101508 */
[----:B------:R0:W-:Y:S01]  /*42f0*/  @P1 STG.E.U16 desc[UR8][R10.64], R5 ;  /* 0x000000050a001986 */ /* 0x0001e2000c101508 */
[C---:B--2---:R-:W-:Y:S01]  /*4300*/  ISETP.LT.AND P0, PT, R20.reuse, UR15, !P0 ;  /* 0x0000000f14007c0c */ /* 0x044fe2000c701270 */
[----:B------:R-:W-:-:S05]  /*4310*/  IMAD R14, R20, UR6, RZ ;  /* 0x00000006140e7c24 */ /* 0x000fca000f8e02ff */
[----:B------:R-:W-:-:S04]  /*4320*/  LEA R12, P6, R14, R16, 0x1 ;  /* 0x000000100e0c7211 */ /* 0x000fc800078c08ff */
[----:B------:R-:W-:-:S03]  /*4330*/  LEA.HI.X.SX32 R13, R14, R18, 0x1, P6 ;  /* 0x000000120e0d7211 */ /* 0x000fc600030f0eff */
[----:B0-----:R-:W-:Y:S06]  /*4340*/  @!P0 EXIT ;  /* 0x000000000000894d */ /* 0x001fec0003800000 */
[----:B------:R-:W-:-:S05]  /*4350*/  PRMT R6, R29, 0x7632, R6 ;  /* 0x000076321d067816 */ /* 0x000fca0000000006 */
[----:B------:R-:W-:Y:S01]  /*4360*/  STG.E.U16 desc[UR8][R12.64], R6 ;  /* 0x000000060c007986 */ /* 0x000fe2000c101508 */
[----:B------:R-:W-:Y:S05]  /*4370*/  EXIT ;  /* 0x000000000000794d */ /* 0x000fea0003800000 */
.L_x_3:
[----:B------:R-:W-:-:S00]  /*4380*/  BRA `(.L_x_3) ;  /* 0xfffffffc00fc7947 */ /* 0x000fc0000383ffff */
[----:B------:R-:W-:-:S00]  /*4390*/  NOP ;  /* 0x0000000000007918 */ /* 0x000fc00000000000 */
        /* <DEDUP_REMOVED lines=14> */
.L_x_4:


//--------------------- .nv.shared.matmul_kernel  --------------------------
	.section	.nv.shared.matmul_kernel,"aw",@nobits
	.sectionflags	@""
	.align	16
	.zero		1024


//--------------------- .nv.shared.reserved.0     --------------------------
	.section	.nv.shared.reserved.0,"aw",@nobits
	.weak		__nv_reservedSMEM_offset_0_alias
	.size		__nv_reservedSMEM_offset_0_alias, 0, 64
	.other		__nv_reservedSMEM_offset_0_alias,@"STO_CUDA_RESERVED_SHARED STV_DEFAULT"
__nv_reservedSMEM_offset_0_alias:
	.zero		0
	.zero		64


//--------------------- .nv.constant0.matmul_kernel --------------------------
	.section	.nv.constant0.matmul_kernel,"a",@progbits
	.sectionflags	@""
	.align	4
.nv.constant0.matmul_kernel:
	.zero		976


//--------------------- SYMBOLS --------------------------

	.type		.nv.reservedSmem.offset0,@object
	.size		.nv.reservedSmem.offset0,0x4
	.type		.nv.reservedSmem.cap,@object
	.size		.nv.reservedSmem.cap,0x4
